	.target	sm_100a

	.elftype	@"ET_EXEC"


//--------------------- .note.nv.tkinfo           --------------------------
	.section	.note.nv.tkinfo,"",@"SHT_NOTE"
	.sectionflags	@"SHF_NOTE_NV_TKINFO"
	.tkinfo
        /*0018*/ 	.word	0x00000002
        /*0030*/ 	.string	""
        /*0030*/ 	.string	"ptxas"
        /*0030*/ 	.string	"Cuda compilation tools, release 13.0, V13.0.88"
        /*0030*/ 	.string	"Build cuda_13.0.r13.0/compiler.36424714_0"
        /*0030*/ 	.string	"-arch sm_100a -m 64 "



//--------------------- .note.nv.cuinfo           --------------------------
	.section	.note.nv.cuinfo,"",@"SHT_NOTE"
	.sectionflags	@"SHF_NOTE_NV_CUINFO"
        /*0018*/ 	.short	0x0002
        /*001a*/ 	.short	0x0064
        /*001c*/ 	.short	0x0082
	.zero		2


//--------------------- .nv.info                  --------------------------
	.section	.nv.info,"",@"SHT_CUDA_INFO"
	.align	4


	//----- nvinfo : EIATTR_REGCOUNT
	.align		4
        /*0000*/ 	.byte	0x04, 0x2f
        /*0002*/ 	.short	(.L_12 - .L_11)
	.align		4
.L_11:
        /*0004*/ 	.word	index@(_ZN7cutlass13device_kernelIN5flash19enable_sm80_to_sm89INS1_16FlashAttnFwdSm80INS1_25CollectiveMainloopFwdSm80ILi4ELi1ELb0EN4cute5tupleIJNS5_1CILi128EEENS7_ILi80EEENS7_ILi64EEEEEELi64ENS_6half_tEfNS_4arch4Sm80ELb1ELb0ELb0ELb1ELb0ELb1ELb1ELb1EEENS1_21CollectiveEpilogueFwdINS6_IJS8_SA_S9_EEENS6_IJNS7_ILi1EEESI_SI_EEESC_SE_Li128ELb1ELb1ELb1ELb0EEENS1_36VarlenDynamicPersistentTileSchedulerILi128ELi80ELi128ELi128ELb1ELb1ELb0ELb1ELb1ELb1EEEEEEEEEvNT_6ParamsE)
        /*0008*/ 	.word	0x00000004


	//----- nvinfo : EIATTR_FRAME_SIZE
	.align		4
.L_12:
        /*000c*/ 	.byte	0x04, 0x11
        /*000e*/ 	.short	(.L_14 - .L_13)
	.align		4
.L_13:
        /*0010*/ 	.word	index@(_ZN7cutlass13device_kernelIN5flash19enable_sm80_to_sm89INS1_16FlashAttnFwdSm80INS1_25CollectiveMainloopFwdSm80ILi4ELi1ELb0EN4cute5tupleIJNS5_1CILi128EEENS7_ILi80EEENS7_ILi64EEEEEELi64ENS_6half_tEfNS_4arch4Sm80ELb1ELb0ELb0ELb1ELb0ELb1ELb1ELb1EEENS1_21CollectiveEpilogueFwdINS6_IJS8_SA_S9_EEENS6_IJNS7_ILi1EEESI_SI_EEESC_SE_Li128ELb1ELb1ELb1ELb0EEENS1_36VarlenDynamicPersistentTileSchedulerILi128ELi80ELi128ELi128ELb1ELb1ELb0ELb1ELb1ELb1EEEEEEEEEvNT_6ParamsE)
        /*0014*/ 	.word	0x00000000


	//----- nvinfo : EIATTR_REGCOUNT
	.align		4
.L_14:
        /*0018*/ 	.byte	0x04, 0x2f
        /*001a*/ 	.short	(.L_16 - .L_15)
	.align		4
.L_15:
        /*001c*/ 	.word	index@(_ZN7cutlass13device_kernelIN5flash19enable_sm80_to_sm89INS1_16FlashAttnFwdSm80INS1_25CollectiveMainloopFwdSm80ILi4ELi1ELb0EN4cute5tupleIJNS5_1CILi128EEENS7_ILi80EEENS7_ILi64EEEEEELi64ENS_6half_tEfNS_4arch4Sm80ELb1ELb0ELb0ELb1ELb0ELb0ELb1ELb1EEENS1_21CollectiveEpilogueFwdINS6_IJS8_SA_S9_EEENS6_IJNS7_ILi1EEESI_SI_EEESC_SE_Li128ELb1ELb1ELb1ELb0EEENS1_36VarlenDynamicPersistentTileSchedulerILi128ELi80ELi128ELi128ELb1ELb1ELb0ELb1ELb1ELb1EEEEEEEEEvNT_6ParamsE)
        /*0020*/ 	.word	0x00000004


	//----- nvinfo : EIATTR_FRAME_SIZE
	.align		4
.L_16:
        /*0024*/ 	.byte	0x04, 0x11
        /*0026*/ 	.short	(.L_18 - .L_17)
	.align		4
.L_17:
        /*0028*/ 	.word	index@(_ZN7cutlass13device_kernelIN5flash19enable_sm80_to_sm89INS1_16FlashAttnFwdSm80INS1_25CollectiveMainloopFwdSm80ILi4ELi1ELb0EN4cute5tupleIJNS5_1CILi128EEENS7_ILi80EEENS7_ILi64EEEEEELi64ENS_6half_tEfNS_4arch4Sm80ELb1ELb0ELb0ELb1ELb0ELb0ELb1ELb1EEENS1_21CollectiveEpilogueFwdINS6_IJS8_SA_S9_EEENS6_IJNS7_ILi1EEESI_SI_EEESC_SE_Li128ELb1ELb1ELb1ELb0EEENS1_36VarlenDynamicPersistentTileSchedulerILi128ELi80ELi128ELi128ELb1ELb1ELb0ELb1ELb1ELb1EEEEEEEEEvNT_6ParamsE)
        /*002c*/ 	.word	0x00000000


	//----- nvinfo : EIATTR_REGCOUNT
	.align		4
.L_18:
        /*0030*/ 	.byte	0x04, 0x2f
        /*0032*/ 	.short	(.L_20 - .L_19)
	.align		4
.L_19:
        /*0034*/ 	.word	index@(_ZN7cutlass13device_kernelIN5flash19enable_sm80_to_sm89INS1_16FlashAttnFwdSm80INS1_25CollectiveMainloopFwdSm80ILi4ELi1ELb0EN4cute5tupleIJNS5_1CILi128EEENS7_ILi112EEENS7_ILi64EEEEEELi64ENS_6half_tEfNS_4arch4Sm80ELb1ELb0ELb0ELb0ELb0ELb0ELb1ELb1EEENS1_21CollectiveEpilogueFwdINS6_IJS8_SA_S9_EEENS6_IJNS7_ILi1EEESI_SI_EEESC_SE_Li128ELb0ELb1ELb1ELb0EEENS1_30DynamicPersistentTileSchedulerILi128ELi128ELb1ELb1ELb0EEEEEEEEEvNT_6ParamsE)
        /*0038*/ 	.word	0x00000004


	//----- nvinfo : EIATTR_FRAME_SIZE
	.align		4
.L_20:
        /*003c*/ 	.byte	0x04, 0x11
        /*003e*/ 	.short	(.L_22 - .L_21)
	.align		4
.L_21:
        /*0040*/ 	.word	index@(_ZN7cutlass13device_kernelIN5flash19enable_sm80_to_sm89INS1_16FlashAttnFwdSm80INS1_25CollectiveMainloopFwdSm80ILi4ELi1ELb0EN4cute5tupleIJNS5_1CILi128EEENS7_ILi112EEENS7_ILi64EEEEEELi64ENS_6half_tEfNS_4arch4Sm80ELb1ELb0ELb0ELb0ELb0ELb0ELb1ELb1EEENS1_21CollectiveEpilogueFwdINS6_IJS8_SA_S9_EEENS6_IJNS7_ILi1EEESI_SI_EEESC_SE_Li128ELb0ELb1ELb1ELb0EEENS1_30DynamicPersistentTileSchedulerILi128ELi128ELb1ELb1ELb0EEEEEEEEEvNT_6ParamsE)
        /*0044*/ 	.word	0x00000000


	//----- nvinfo : EIATTR_REGCOUNT
	.align		4
.L_22:
        /*0048*/ 	.byte	0x04, 0x2f
        /*004a*/ 	.short	(.L_24 - .L_23)
	.align		4
.L_23:
        /*004c*/ 	.word	index@(_ZN7cutlass13device_kernelIN5flash19enable_sm80_to_sm89INS1_16FlashAttnFwdSm80INS1_25CollectiveMainloopFwdSm80ILi4ELi1ELb0EN4cute5tupleIJNS5_1CILi128EEENS7_ILi80EEENS7_ILi64EEEEEELi64ENS_6half_tEfNS_4arch4Sm80ELb0ELb1ELb0ELb1ELb0ELb1ELb1ELb1EEENS1_21CollectiveEpilogueFwdINS6_IJS8_SA_S9_EEENS6_IJNS7_ILi1EEESI_SI_EEESC_SE_Li128ELb1ELb1ELb1ELb0EEENS1_36VarlenDynamicPersistentTileSchedulerILi128ELi80ELi128ELi128ELb1ELb1ELb0ELb1ELb0ELb1EEEEEEEEEvNT_6ParamsE)
        /*0050*/ 	.word	0x00000004


	//----- nvinfo : EIATTR_FRAME_SIZE
	.align		4
.L_24:
        /*0054*/ 	.byte	0x04, 0x11
        /*0056*/ 	.short	(.L_26 - .L_25)
	.align		4
.L_25:
        /*0058*/ 	.word	index@(_ZN7cutlass13device_kernelIN5flash19enable_sm80_to_sm89INS1_16FlashAttnFwdSm80INS1_25CollectiveMainloopFwdSm80ILi4ELi1ELb0EN4cute5tupleIJNS5_1CILi128EEENS7_ILi80EEENS7_ILi64EEEEEELi64ENS_6half_tEfNS_4arch4Sm80ELb0ELb1ELb0ELb1ELb0ELb1ELb1ELb1EEENS1_21CollectiveEpilogueFwdINS6_IJS8_SA_S9_EEENS6_IJNS7_ILi1EEESI_SI_EEESC_SE_Li128ELb1ELb1ELb1ELb0EEENS1_36VarlenDynamicPersistentTileSchedulerILi128ELi80ELi128ELi128ELb1ELb1ELb0ELb1ELb0ELb1EEEEEEEEEvNT_6ParamsE)
        /*005c*/ 	.word	0x00000000


	//----- nvinfo : EIATTR_REGCOUNT
	.align		4
.L_26:
        /*0060*/ 	.byte	0x04, 0x2f
        /*0062*/ 	.short	(.L_28 - .L_27)
	.align		4
.L_27:
        /*0064*/ 	.word	index@(_ZN7cutlass13device_kernelIN5flash19enable_sm80_to_sm89INS1_16FlashAttnFwdSm80INS1_25CollectiveMainloopFwdSm80ILi4ELi1ELb0EN4cute5tupleIJNS5_1CILi128EEENS7_ILi80EEENS7_ILi64EEEEEELi64ENS_6half_tEfNS_4arch4Sm80ELb0ELb1ELb0ELb1ELb0ELb0ELb1ELb1EEENS1_21CollectiveEpilogueFwdINS6_IJS8_SA_S9_EEENS6_IJNS7_ILi1EEESI_SI_EEESC_SE_Li128ELb1ELb1ELb1ELb0EEENS1_36VarlenDynamicPersistentTileSchedulerILi128ELi80ELi128ELi128ELb1ELb1ELb0ELb1ELb0ELb1EEEEEEEEEvNT_6ParamsE)
        /*0068*/ 	.word	0x00000004


	//----- nvinfo : EIATTR_FRAME_SIZE
	.align		4
.L_28:
        /*006c*/ 	.byte	0x04, 0x11
        /*006e*/ 	.short	(.L_30 - .L_29)
	.align		4
.L_29:
        /*0070*/ 	.word	index@(_ZN7cutlass13device_kernelIN5flash19enable_sm80_to_sm89INS1_16FlashAttnFwdSm80INS1_25CollectiveMainloopFwdSm80ILi4ELi1ELb0EN4cute5tupleIJNS5_1CILi128EEENS7_ILi80EEENS7_ILi64EEEEEELi64ENS_6half_tEfNS_4arch4Sm80ELb0ELb1ELb0ELb1ELb0ELb0ELb1ELb1EEENS1_21CollectiveEpilogueFwdINS6_IJS8_SA_S9_EEENS6_IJNS7_ILi1EEESI_SI_EEESC_SE_Li128ELb1ELb1ELb1ELb0EEENS1_36VarlenDynamicPersistentTileSchedulerILi128ELi80ELi128ELi128ELb1ELb1ELb0ELb1ELb0ELb1EEEEEEEEEvNT_6ParamsE)
        /*0074*/ 	.word	0x00000000


	//----- nvinfo : EIATTR_REGCOUNT
	.align		4
.L_30:
        /*0078*/ 	.byte	0x04, 0x2f
        /*007a*/ 	.short	(.L_32 - .L_31)
	.align		4
.L_31:
        /*007c*/ 	.word	index@(_ZN7cutlass13device_kernelIN5flash19enable_sm80_to_sm89INS1_16FlashAttnFwdSm80INS1_25CollectiveMainloopFwdSm80ILi4ELi1ELb0EN4cute5tupleIJNS5_1CILi128EEENS7_ILi96EEENS7_ILi64EEEEEELi64ENS_6half_tEfNS_4arch4Sm80ELb0ELb1ELb0ELb0ELb0ELb0ELb1ELb1EEENS1_21CollectiveEpilogueFwdINS6_IJS8_SA_S9_EEENS6_IJNS7_ILi1EEESI_SI_EEESC_SE_Li128ELb0ELb1ELb1ELb0EEENS1_19SingleTileSchedulerILb0ELb1ELb1ELi128EEEEEEEEEvNT_6ParamsE)
        /*0080*/ 	.word	0x00000004


	//----- nvinfo : EIATTR_FRAME_SIZE
	.align		4
.L_32:
        /*0084*/ 	.byte	0x04, 0x11
        /*0086*/ 	.short	(.L_34 - .L_33)
	.align		4
.L_33:
        /*0088*/ 	.word	index@(_ZN7cutlass13device_kernelIN5flash19enable_sm80_to_sm89INS1_16FlashAttnFwdSm80INS1_25CollectiveMainloopFwdSm80ILi4ELi1ELb0EN4cute5tupleIJNS5_1CILi128EEENS7_ILi96EEENS7_ILi64EEEEEELi64ENS_6half_tEfNS_4arch4Sm80ELb0ELb1ELb0ELb0ELb0ELb0ELb1ELb1EEENS1_21CollectiveEpilogueFwdINS6_IJS8_SA_S9_EEENS6_IJNS7_ILi1EEESI_SI_EEESC_SE_Li128ELb0ELb1ELb1ELb0EEENS1_19SingleTileSchedulerILb0ELb1ELb1ELi128EEEEEEEEEvNT_6ParamsE)
        /*008c*/ 	.word	0x00000000


	//----- nvinfo : EIATTR_REGCOUNT
	.align		4
.L_34:
        /*0090*/ 	.byte	0x04, 0x2f
        /*0092*/ 	.short	(.L_36 - .L_35)
	.align		4
.L_35:
        /*0094*/ 	.word	index@(_ZN7cutlass13device_kernelIN5flash19enable_sm80_to_sm89INS1_16FlashAttnFwdSm80INS1_25CollectiveMainloopFwdSm80ILi4ELi1ELb0EN4cute5tupleIJNS5_1CILi128EEENS7_ILi80EEENS7_ILi64EEEEEELi64ENS_6half_tEfNS_4arch4Sm80ELb0ELb0ELb0ELb1ELb0ELb1ELb1ELb1EEENS1_21CollectiveEpilogueFwdINS6_IJS8_SA_S9_EEENS6_IJNS7_ILi1EEESI_SI_EEESC_SE_Li128ELb1ELb1ELb1ELb0EEENS1_36VarlenDynamicPersistentTileSchedulerILi128ELi80ELi128ELi128ELb1ELb1ELb0ELb0ELb1ELb1EEEEEEEEEvNT_6ParamsE)
        /*0098*/ 	.word	0x00000004


	//----- nvinfo : EIATTR_FRAME_SIZE
	.align		4
.L_36:
        /*009c*/ 	.byte	0x04, 0x11
        /*009e*/ 	.short	(.L_38 - .L_37)
	.align		4
.L_37:
        /*00a0*/ 	.word	index@(_ZN7cutlass13device_kernelIN5flash19enable_sm80_to_sm89INS1_16FlashAttnFwdSm80INS1_25CollectiveMainloopFwdSm80ILi4ELi1ELb0EN4cute5tupleIJNS5_1CILi128EEENS7_ILi80EEENS7_ILi64EEEEEELi64ENS_6half_tEfNS_4arch4Sm80ELb0ELb0ELb0ELb1ELb0ELb1ELb1ELb1EEENS1_21CollectiveEpilogueFwdINS6_IJS8_SA_S9_EEENS6_IJNS7_ILi1EEESI_SI_EEESC_SE_Li128ELb1ELb1ELb1ELb0EEENS1_36VarlenDynamicPersistentTileSchedulerILi128ELi80ELi128ELi128ELb1ELb1ELb0ELb0ELb1ELb1EEEEEEEEEvNT_6ParamsE)
        /*00a4*/ 	.word	0x00000000


	//----- nvinfo : EIATTR_REGCOUNT
	.align		4
.L_38:
        /*00a8*/ 	.byte	0x04, 0x2f
        /*00aa*/ 	.short	(.L_40 - .L_39)
	.align		4
.L_39:
        /*00ac*/ 	.word	index@(_ZN7cutlass13device_kernelIN5flash19enable_sm80_to_sm89INS1_16FlashAttnFwdSm80INS1_25CollectiveMainloopFwdSm80ILi4ELi1ELb0EN4cute5tupleIJNS5_1CILi128EEENS7_ILi80EEENS7_ILi64EEEEEELi64ENS_6half_tEfNS_4arch4Sm80ELb0ELb0ELb0ELb1ELb0ELb0ELb1ELb1EEENS1_21CollectiveEpilogueFwdINS6_IJS8_SA_S9_EEENS6_IJNS7_ILi1EEESI_SI_EEESC_SE_Li128ELb1ELb1ELb1ELb0EEENS1_36VarlenDynamicPersistentTileSchedulerILi128ELi80ELi128ELi128ELb1ELb1ELb0ELb0ELb1ELb1EEEEEEEEEvNT_6ParamsE)
        /*00b0*/ 	.word	0x00000004


	//----- nvinfo : EIATTR_FRAME_SIZE
	.align		4
.L_40:
        /*00b4*/ 	.byte	0x04, 0x11
        /*00b6*/ 	.short	(.L_42 - .L_41)
	.align		4
.L_41:
        /*00b8*/ 	.word	index@(_ZN7cutlass13device_kernelIN5flash19enable_sm80_to_sm89INS1_16FlashAttnFwdSm80INS1_25CollectiveMainloopFwdSm80ILi4ELi1ELb0EN4cute5tupleIJNS5_1CILi128EEENS7_ILi80EEENS7_ILi64EEEEEELi64ENS_6half_tEfNS_4arch4Sm80ELb0ELb0ELb0ELb1ELb0ELb0ELb1ELb1EEENS1_21CollectiveEpilogueFwdINS6_IJS8_SA_S9_EEENS6_IJNS7_ILi1EEESI_SI_EEESC_SE_Li128ELb1ELb1ELb1ELb0EEENS1_36VarlenDynamicPersistentTileSchedulerILi128ELi80ELi128ELi128ELb1ELb1ELb0ELb0ELb1ELb1EEEEEEEEEvNT_6ParamsE)
        /*00bc*/ 	.word	0x00000000


	//----- nvinfo : EIATTR_REGCOUNT
	.align		4
.L_42:
        /*00c0*/ 	.byte	0x04, 0x2f
        /*00c2*/ 	.short	(.L_44 - .L_43)
	.align		4
.L_43:
        /*00c4*/ 	.word	index@(_ZN7cutlass13device_kernelIN5flash19enable_sm80_to_sm89INS1_16FlashAttnFwdSm80INS1_25CollectiveMainloopFwdSm80ILi4ELi1ELb0EN4cute5tupleIJNS5_1CILi128EEENS7_ILi112EEENS7_ILi64EEEEEELi64ENS_6half_tEfNS_4arch4Sm80ELb0ELb0ELb0ELb0ELb0ELb0ELb1ELb1EEENS1_21CollectiveEpilogueFwdINS6_IJS8_SA_S9_EEENS6_IJNS7_ILi1EEESI_SI_EEESC_SE_Li128ELb0ELb1ELb1ELb0EEENS1_19SingleTileSchedulerILb0ELb1ELb1ELi128EEEEEEEEEvNT_6ParamsE)
        /*00c8*/ 	.word	0x00000004


	//----- nvinfo : EIATTR_FRAME_SIZE
	.align		4
.L_44:
        /*00cc*/ 	.byte	0x04, 0x11
        /*00ce*/ 	.short	(.L_46 - .L_45)
	.align		4
.L_45:
        /*00d0*/ 	.word	index@(_ZN7cutlass13device_kernelIN5flash19enable_sm80_to_sm89INS1_16FlashAttnFwdSm80INS1_25CollectiveMainloopFwdSm80ILi4ELi1ELb0EN4cute5tupleIJNS5_1CILi128EEENS7_ILi112EEENS7_ILi64EEEEEELi64ENS_6half_tEfNS_4arch4Sm80ELb0ELb0ELb0ELb0ELb0ELb0ELb1ELb1EEENS1_21CollectiveEpilogueFwdINS6_IJS8_SA_S9_EEENS6_IJNS7_ILi1EEESI_SI_EEESC_SE_Li128ELb0ELb1ELb1ELb0EEENS1_19SingleTileSchedulerILb0ELb1ELb1ELi128EEEEEEEEEvNT_6ParamsE)
        /*00d4*/ 	.word	0x00000000


	//----- nvinfo : EIATTR_MIN_STACK_SIZE
	.align		4
.L_46:
        /*00d8*/ 	.byte	0x04, 0x12
        /*00da*/ 	.short	(.L_48 - .L_47)
	.align		4
.L_47:
        /*00dc*/ 	.word	index@(_ZN7cutlass13device_kernelIN5flash19enable_sm80_to_sm89INS1_16FlashAttnFwdSm80INS1_25CollectiveMainloopFwdSm80ILi4ELi1ELb0EN4cute5tupleIJNS5_1CILi128EEENS7_ILi112EEENS7_ILi64EEEEEELi64ENS_6half_tEfNS_4arch4Sm80ELb0ELb0ELb0ELb0ELb0ELb0ELb1ELb1EEENS1_21CollectiveEpilogueFwdINS6_IJS8_SA_S9_EEENS6_IJNS7_ILi1EEESI_SI_EEESC_SE_Li128ELb0ELb1ELb1ELb0EEENS1_19SingleTileSchedulerILb0ELb1ELb1ELi128EEEEEEEEEvNT_6ParamsE)
        /*00e0*/ 	.word	0x00000000


	//----- nvinfo : EIATTR_MIN_STACK_SIZE
	.align		4
.L_48:
        /*00e4*/ 	.byte	0x04, 0x12
        /*00e6*/ 	.short	(.L_50 - .L_49)
	.align		4
.L_49:
        /*00e8*/ 	.word	index@(_ZN7cutlass13device_kernelIN5flash19enable_sm80_to_sm89INS1_16FlashAttnFwdSm80INS1_25CollectiveMainloopFwdSm80ILi4ELi1ELb0EN4cute5tupleIJNS5_1CILi128EEENS7_ILi80EEENS7_ILi64EEEEEELi64ENS_6half_tEfNS_4arch4Sm80ELb0ELb0ELb0ELb1ELb0ELb0ELb1ELb1EEENS1_21CollectiveEpilogueFwdINS6_IJS8_SA_S9_EEENS6_IJNS7_ILi1EEESI_SI_EEESC_SE_Li128ELb1ELb1ELb1ELb0EEENS1_36VarlenDynamicPersistentTileSchedulerILi128ELi80ELi128ELi128ELb1ELb1ELb0ELb0ELb1ELb1EEEEEEEEEvNT_6ParamsE)
        /*00ec*/ 	.word	0x00000000


	//----- nvinfo : EIATTR_MIN_STACK_SIZE
	.align		4
.L_50:
        /*00f0*/ 	.byte	0x04, 0x12
        /*00f2*/ 	.short	(.L_52 - .L_51)
	.align		4
.L_51:
        /*00f4*/ 	.word	index@(_ZN7cutlass13device_kernelIN5flash19enable_sm80_to_sm89INS1_16FlashAttnFwdSm80INS1_25CollectiveMainloopFwdSm80ILi4ELi1ELb0EN4cute5tupleIJNS5_1CILi128EEENS7_ILi80EEENS7_ILi64EEEEEELi64ENS_6half_tEfNS_4arch4Sm80ELb0ELb0ELb0ELb1ELb0ELb1ELb1ELb1EEENS1_21CollectiveEpilogueFwdINS6_IJS8_SA_S9_EEENS6_IJNS7_ILi1EEESI_SI_EEESC_SE_Li128ELb1ELb1ELb1ELb0EEENS1_36VarlenDynamicPersistentTileSchedulerILi128ELi80ELi128ELi128ELb1ELb1ELb0ELb0ELb1ELb1EEEEEEEEEvNT_6ParamsE)
        /*00f8*/ 	.word	0x00000000


	//----- nvinfo : EIATTR_MIN_STACK_SIZE
	.align		4
.L_52:
        /*00fc*/ 	.byte	0x04, 0x12
        /*00fe*/ 	.short	(.L_54 - .L_53)
	.align		4
.L_53:
        /*0100*/ 	.word	index@(_ZN7cutlass13device_kernelIN5flash19enable_sm80_to_sm89INS1_16FlashAttnFwdSm80INS1_25CollectiveMainloopFwdSm80ILi4ELi1ELb0EN4cute5tupleIJNS5_1CILi128EEENS7_ILi96EEENS7_ILi64EEEEEELi64ENS_6half_tEfNS_4arch4Sm80ELb0ELb1ELb0ELb0ELb0ELb0ELb1ELb1EEENS1_21CollectiveEpilogueFwdINS6_IJS8_SA_S9_EEENS6_IJNS7_ILi1EEESI_SI_EEESC_SE_Li128ELb0ELb1ELb1ELb0EEENS1_19SingleTileSchedulerILb0ELb1ELb1ELi128EEEEEEEEEvNT_6ParamsE)
        /*0104*/ 	.word	0x00000000


	//----- nvinfo : EIATTR_MIN_STACK_SIZE
	.align		4
.L_54:
        /*0108*/ 	.byte	0x04, 0x12
        /*010a*/ 	.short	(.L_56 - .L_55)
	.align		4
.L_55:
        /*010c*/ 	.word	index@(_ZN7cutlass13device_kernelIN5flash19enable_sm80_to_sm89INS1_16FlashAttnFwdSm80INS1_25CollectiveMainloopFwdSm80ILi4ELi1ELb0EN4cute5tupleIJNS5_1CILi128EEENS7_ILi80EEENS7_ILi64EEEEEELi64ENS_6half_tEfNS_4arch4Sm80ELb0ELb1ELb0ELb1ELb0ELb0ELb1ELb1EEENS1_21CollectiveEpilogueFwdINS6_IJS8_SA_S9_EEENS6_IJNS7_ILi1EEESI_SI_EEESC_SE_Li128ELb1ELb1ELb1ELb0EEENS1_36VarlenDynamicPersistentTileSchedulerILi128ELi80ELi128ELi128ELb1ELb1ELb0ELb1ELb0ELb1EEEEEEEEEvNT_6ParamsE)
        /*0110*/ 	.word	0x00000000


	//----- nvinfo : EIATTR_MIN_STACK_SIZE
	.align		4
.L_56:
        /*0114*/ 	.byte	0x04, 0x12
        /*0116*/ 	.short	(.L_58 - .L_57)
	.align		4
.L_57:
        /*0118*/ 	.word	index@(_ZN7cutlass13device_kernelIN5flash19enable_sm80_to_sm89INS1_16FlashAttnFwdSm80INS1_25CollectiveMainloopFwdSm80ILi4ELi1ELb0EN4cute5tupleIJNS5_1CILi128EEENS7_ILi80EEENS7_ILi64EEEEEELi64ENS_6half_tEfNS_4arch4Sm80ELb0ELb1ELb0ELb1ELb0ELb1ELb1ELb1EEENS1_21CollectiveEpilogueFwdINS6_IJS8_SA_S9_EEENS6_IJNS7_ILi1EEESI_SI_EEESC_SE_Li128ELb1ELb1ELb1ELb0EEENS1_36VarlenDynamicPersistentTileSchedulerILi128ELi80ELi128ELi128ELb1ELb1ELb0ELb1ELb0ELb1EEEEEEEEEvNT_6ParamsE)
        /*011c*/ 	.word	0x00000000


	//----- nvinfo : EIATTR_MIN_STACK_SIZE
	.align		4
.L_58:
        /*0120*/ 	.byte	0x04, 0x12
        /*0122*/ 	.short	(.L_60 - .L_59)
	.align		4
.L_59:
        /*0124*/ 	.word	index@(_ZN7cutlass13device_kernelIN5flash19enable_sm80_to_sm89INS1_16FlashAttnFwdSm80INS1_25CollectiveMainloopFwdSm80ILi4ELi1ELb0EN4cute5tupleIJNS5_1CILi128EEENS7_ILi112EEENS7_ILi64EEEEEELi64ENS_6half_tEfNS_4arch4Sm80ELb1ELb0ELb0ELb0ELb0ELb0ELb1ELb1EEENS1_21CollectiveEpilogueFwdINS6_IJS8_SA_S9_EEENS6_IJNS7_ILi1EEESI_SI_EEESC_SE_Li128ELb0ELb1ELb1ELb0EEENS1_30DynamicPersistentTileSchedulerILi128ELi128ELb1ELb1ELb0EEEEEEEEEvNT_6ParamsE)
        /*0128*/ 	.word	0x00000000


	//----- nvinfo : EIATTR_MIN_STACK_SIZE
	.align		4
.L_60:
        /*012c*/ 	.byte	0x04, 0x12
        /*012e*/ 	.short	(.L_62 - .L_61)
	.align		4
.L_61:
        /*0130*/ 	.word	index@(_ZN7cutlass13device_kernelIN5flash19enable_sm80_to_sm89INS1_16FlashAttnFwdSm80INS1_25CollectiveMainloopFwdSm80ILi4ELi1ELb0EN4cute5tupleIJNS5_1CILi128EEENS7_ILi80EEENS7_ILi64EEEEEELi64ENS_6half_tEfNS_4arch4Sm80ELb1ELb0ELb0ELb1ELb0ELb0ELb1ELb1EEENS1_21CollectiveEpilogueFwdINS6_IJS8_SA_S9_EEENS6_IJNS7_ILi1EEESI_SI_EEESC_SE_Li128ELb1ELb1ELb1ELb0EEENS1_36VarlenDynamicPersistentTileSchedulerILi128ELi80ELi128ELi128ELb1ELb1ELb0ELb1ELb1ELb1EEEEEEEEEvNT_6ParamsE)
        /*0134*/ 	.word	0x00000000


	//----- nvinfo : EIATTR_MIN_STACK_SIZE
	.align		4
.L_62:
        /*0138*/ 	.byte	0x04, 0x12
        /*013a*/ 	.short	(.L_64 - .L_63)
	.align		4
.L_63:
        /*013c*/ 	.word	index@(_ZN7cutlass13device_kernelIN5flash19enable_sm80_to_sm89INS1_16FlashAttnFwdSm80INS1_25CollectiveMainloopFwdSm80ILi4ELi1ELb0EN4cute5tupleIJNS5_1CILi128EEENS7_ILi80EEENS7_ILi64EEEEEELi64ENS_6half_tEfNS_4arch4Sm80ELb1ELb0ELb0ELb1ELb0ELb1ELb1ELb1EEENS1_21CollectiveEpilogueFwdINS6_IJS8_SA_S9_EEENS6_IJNS7_ILi1EEESI_SI_EEESC_SE_Li128ELb1ELb1ELb1ELb0EEENS1_36VarlenDynamicPersistentTileSchedulerILi128ELi80ELi128ELi128ELb1ELb1ELb0ELb1ELb1ELb1EEEEEEEEEvNT_6ParamsE)
        /*0140*/ 	.word	0x00000000
.L_64:


//--------------------- .nv.compat                --------------------------
	.section	.nv.compat,"",@"SHT_CUDA_COMPAT_INFO"
	.align	4
        /*0000*/ 	.byte	0x02, 0x09, 0x01, 0x00, 0x02, 0x02, 0x01, 0x00, 0x02, 0x05, 0x05, 0x00, 0x03, 0x07, 0x01, 0x01
        /*0010*/ 	.byte	0x02, 0x03, 0x00, 0x00, 0x02, 0x06, 0x01, 0x00, 0x04, 0x0b, 0x08, 0x00, 0x09, 0x00, 0x00, 0x00
        /*0020*/ 	.byte	0x00, 0x00, 0x00, 0x00


//--------------------- .nv.info._ZN7cutlass13device_kernelIN5flash19enable_sm80_to_sm89INS1_16FlashAttnFwdSm80INS1_25CollectiveMainloopFwdSm80ILi4ELi1ELb0EN4cute5tupleIJNS5_1CILi128EEENS7_ILi112EEENS7_ILi64EEEEEELi64ENS_6half_tEfNS_4arch4Sm80ELb0ELb0ELb0ELb0ELb0ELb0ELb1ELb1EEENS1_21CollectiveEpilogueFwdINS6_IJS8_SA_S9_EEENS6_IJNS7_ILi1EEESI_SI_EEESC_SE_Li128ELb0ELb1ELb1ELb0EEENS1_19SingleTileSchedulerILb0ELb1ELb1ELi128EEEEEEEEEvNT_6ParamsE --------------------------
	.section	.nv.info._ZN7cutlass13device_kernelIN5flash19enable_sm80_to_sm89INS1_16FlashAttnFwdSm80INS1_25CollectiveMainloopFwdSm80ILi4ELi1ELb0EN4cute5tupleIJNS5_1CILi128EEENS7_ILi112EEENS7_ILi64EEEEEELi64ENS_6half_tEfNS_4arch4Sm80ELb0ELb0ELb0ELb0ELb0ELb0ELb1ELb1EEENS1_21CollectiveEpilogueFwdINS6_IJS8_SA_S9_EEENS6_IJNS7_ILi1EEESI_SI_EEESC_SE_Li128ELb0ELb1ELb1ELb0EEENS1_19SingleTileSchedulerILb0ELb1ELb1ELi128EEEEEEEEEvNT_6ParamsE,"",@"SHT_CUDA_INFO"
	.sectionflags	@""
	.align	4


	//----- nvinfo : EIATTR_CUDA_API_VERSION
	.align		4
        /*0000*/ 	.byte	0x04, 0x37
        /*0002*/ 	.short	(.L_66 - .L_65)
.L_65:
        /*0004*/ 	.word	0x00000082


	//----- nvinfo : EIATTR_KPARAM_INFO
	.align		4
.L_66:
        /*0008*/ 	.byte	0x04, 0x17
        /*000a*/ 	.short	(.L_68 - .L_67)
.L_67:
        /*000c*/ 	.word	0x00000000
        /*0010*/ 	.short	0x0000
        /*0012*/ 	.short	0x0000
        /*0014*/ 	.byte	0x00, 0xf0, 0x61, 0x10


	//----- nvinfo : EIATTR_SPARSE_MMA_MASK
	.align		4
.L_68:
        /*0018*/ 	.byte	0x03, 0x50
        /*001a*/ 	.short	0x0000


	//----- nvinfo : EIATTR_MAXREG_COUNT
	.align		4
        /*001c*/ 	.byte	0x03, 0x1b
        /*001e*/ 	.short	0x00ff


	//----- nvinfo : EIATTR_MERCURY_ISA_VERSION
	.align		4
        /*0020*/ 	.byte	0x03, 0x5f
        /*0022*/ 	.short	0x0101


	//----- nvinfo : EIATTR_VRC_CTA_INIT_COUNT
	.align		4
        /*0024*/ 	.byte	0x02, 0x4a
	.zero		1
	.zero		1


	//----- nvinfo : EIATTR_EXIT_INSTR_OFFSETS
	.align		4
        /*0028*/ 	.byte	0x04, 0x1c
        /*002a*/ 	.short	(.L_70 - .L_69)


	//   ....[0]....
.L_69:
        /*002c*/ 	.word	0x00000010


	//----- nvinfo : EIATTR_MAX_THREADS
	.align		4
.L_70:
        /*0030*/ 	.byte	0x04, 0x05
        /*0032*/ 	.short	(.L_72 - .L_71)
.L_71:
        /*0034*/ 	.word	0x00000080
        /*0038*/ 	.word	0x00000001
        /*003c*/ 	.word	0x00000001


	//----- nvinfo : EIATTR_CBANK_PARAM_SIZE
	.align		4
.L_72:
        /*0040*/ 	.byte	0x03, 0x19
        /*0042*/ 	.short	0x0418


	//----- nvinfo : EIATTR_PARAM_CBANK
	.align		4
        /*0044*/ 	.byte	0x04, 0x0a
        /*0046*/ 	.short	(.L_74 - .L_73)
	.align		4
.L_73:
        /*0048*/ 	.word	index@(.nv.constant0._ZN7cutlass13device_kernelIN5flash19enable_sm80_to_sm89INS1_16FlashAttnFwdSm80INS1_25CollectiveMainloopFwdSm80ILi4ELi1ELb0EN4cute5tupleIJNS5_1CILi128EEENS7_ILi112EEENS7_ILi64EEEEEELi64ENS_6half_tEfNS_4arch4Sm80ELb0ELb0ELb0ELb0ELb0ELb0ELb1ELb1EEENS1_21CollectiveEpilogueFwdINS6_IJS8_SA_S9_EEENS6_IJNS7_ILi1EEESI_SI_EEESC_SE_Li128ELb0ELb1ELb1ELb0EEENS1_19SingleTileSchedulerILb0ELb1ELb1ELi128EEEEEEEEEvNT_6ParamsE)
        /*004c*/ 	.short	0x0380
        /*004e*/ 	.short	0x0418


	//----- nvinfo : EIATTR_SW_WAR
	.align		4
.L_74:
        /*0050*/ 	.byte	0x04, 0x36
        /*0052*/ 	.short	(.L_76 - .L_75)
.L_75:
        /*0054*/ 	.word	0x00000008
.L_76:


//--------------------- .nv.info._ZN7cutlass13device_kernelIN5flash19enable_sm80_to_sm89INS1_16FlashAttnFwdSm80INS1_25CollectiveMainloopFwdSm80ILi4ELi1ELb0EN4cute5tupleIJNS5_1CILi128EEENS7_ILi80EEENS7_ILi64EEEEEELi64ENS_6half_tEfNS_4arch4Sm80ELb0ELb0ELb0ELb1ELb0ELb0ELb1ELb1EEENS1_21CollectiveEpilogueFwdINS6_IJS8_SA_S9_EEENS6_IJNS7_ILi1EEESI_SI_EEESC_SE_Li128ELb1ELb1ELb1ELb0EEENS1_36VarlenDynamicPersistentTileSchedulerILi128ELi80ELi128ELi128ELb1ELb1ELb0ELb0ELb1ELb1EEEEEEEEEvNT_6ParamsE --------------------------
	.section	.nv.info._ZN7cutlass13device_kernelIN5flash19enable_sm80_to_sm89INS1_16FlashAttnFwdSm80INS1_25CollectiveMainloopFwdSm80ILi4ELi1ELb0EN4cute5tupleIJNS5_1CILi128EEENS7_ILi80EEENS7_ILi64EEEEEELi64ENS_6half_tEfNS_4arch4Sm80ELb0ELb0ELb0ELb1ELb0ELb0ELb1ELb1EEENS1_21CollectiveEpilogueFwdINS6_IJS8_SA_S9_EEENS6_IJNS7_ILi1EEESI_SI_EEESC_SE_Li128ELb1ELb1ELb1ELb0EEENS1_36VarlenDynamicPersistentTileSchedulerILi128ELi80ELi128ELi128ELb1ELb1ELb0ELb0ELb1ELb1EEEEEEEEEvNT_6ParamsE,"",@"SHT_CUDA_INFO"
	.sectionflags	@""
	.align	4


	//----- nvinfo : EIATTR_CUDA_API_VERSION
	.align		4
        /*0000*/ 	.byte	0x04, 0x37
        /*0002*/ 	.short	(.L_78 - .L_77)
.L_77:
        /*0004*/ 	.word	0x00000082


	//----- nvinfo : EIATTR_KPARAM_INFO
	.align		4
.L_78:
        /*0008*/ 	.byte	0x04, 0x17
        /*000a*/ 	.short	(.L_80 - .L_79)
.L_79:
        /*000c*/ 	.word	0x00000000
        /*0010*/ 	.short	0x0000
        /*0012*/ 	.short	0x0000
        /*0014*/ 	.byte	0x00, 0xf0, 0xe1, 0x10


	//----- nvinfo : EIATTR_SPARSE_MMA_MASK
	.align		4
.L_80:
        /*0018*/ 	.byte	0x03, 0x50
        /*001a*/ 	.short	0x0000


	//----- nvinfo : EIATTR_MAXREG_COUNT
	.align		4
        /*001c*/ 	.byte	0x03, 0x1b
        /*001e*/ 	.short	0x00ff


	//----- nvinfo : EIATTR_MERCURY_ISA_VERSION
	.align		4
        /*0020*/ 	.byte	0x03, 0x5f
        /*0022*/ 	.short	0x0101


	//----- nvinfo : EIATTR_VRC_CTA_INIT_COUNT
	.align		4
        /*0024*/ 	.byte	0x02, 0x4a
	.zero		1
	.zero		1


	//----- nvinfo : EIATTR_EXIT_INSTR_OFFSETS
	.align		4
        /*0028*/ 	.byte	0x04, 0x1c
        /*002a*/ 	.short	(.L_82 - .L_81)


	//   ....[0]....
.L_81:
        /*002c*/ 	.word	0x00000010


	//----- nvinfo : EIATTR_MAX_THREADS
	.align		4
.L_82:
        /*0030*/ 	.byte	0x04, 0x05
        /*0032*/ 	.short	(.L_84 - .L_83)
.L_83:
        /*0034*/ 	.word	0x00000080
        /*0038*/ 	.word	0x00000001
        /*003c*/ 	.word	0x00000001


	//----- nvinfo : EIATTR_CBANK_PARAM_SIZE
	.align		4
.L_84:
        /*0040*/ 	.byte	0x03, 0x19
        /*0042*/ 	.short	0x0438


	//----- nvinfo : EIATTR_PARAM_CBANK
	.align		4
        /*0044*/ 	.byte	0x04, 0x0a
        /*0046*/ 	.short	(.L_86 - .L_85)
	.align		4
.L_85:
        /*0048*/ 	.word	index@(.nv.constant0._ZN7cutlass13device_kernelIN5flash19enable_sm80_to_sm89INS1_16FlashAttnFwdSm80INS1_25CollectiveMainloopFwdSm80ILi4ELi1ELb0EN4cute5tupleIJNS5_1CILi128EEENS7_ILi80EEENS7_ILi64EEEEEELi64ENS_6half_tEfNS_4arch4Sm80ELb0ELb0ELb0ELb1ELb0ELb0ELb1ELb1EEENS1_21CollectiveEpilogueFwdINS6_IJS8_SA_S9_EEENS6_IJNS7_ILi1EEESI_SI_EEESC_SE_Li128ELb1ELb1ELb1ELb0EEENS1_36VarlenDynamicPersistentTileSchedulerILi128ELi80ELi128ELi128ELb1ELb1ELb0ELb0ELb1ELb1EEEEEEEEEvNT_6ParamsE)
        /*004c*/ 	.short	0x0380
        /*004e*/ 	.short	0x0438


	//----- nvinfo : EIATTR_SW_WAR
	.align		4
.L_86:
        /*0050*/ 	.byte	0x04, 0x36
        /*0052*/ 	.short	(.L_88 - .L_87)
.L_87:
        /*0054*/ 	.word	0x00000008
.L_88:


//--------------------- .nv.info._ZN7cutlass13device_kernelIN5flash19enable_sm80_to_sm89INS1_16FlashAttnFwdSm80INS1_25CollectiveMainloopFwdSm80ILi4ELi1ELb0EN4cute5tupleIJNS5_1CILi128EEENS7_ILi80EEENS7_ILi64EEEEEELi64ENS_6half_tEfNS_4arch4Sm80ELb0ELb0ELb0ELb1ELb0ELb1ELb1ELb1EEENS1_21CollectiveEpilogueFwdINS6_IJS8_SA_S9_EEENS6_IJNS7_ILi1EEESI_SI_EEESC_SE_Li128ELb1ELb1ELb1ELb0EEENS1_36VarlenDynamicPersistentTileSchedulerILi128ELi80ELi128ELi128ELb1ELb1ELb0ELb0ELb1ELb1EEEEEEEEEvNT_6ParamsE --------------------------
	.section	.nv.info._ZN7cutlass13device_kernelIN5flash19enable_sm80_to_sm89INS1_16FlashAttnFwdSm80INS1_25CollectiveMainloopFwdSm80ILi4ELi1ELb0EN4cute5tupleIJNS5_1CILi128EEENS7_ILi80EEENS7_ILi64EEEEEELi64ENS_6half_tEfNS_4arch4Sm80ELb0ELb0ELb0ELb1ELb0ELb1ELb1ELb1EEENS1_21CollectiveEpilogueFwdINS6_IJS8_SA_S9_EEENS6_IJNS7_ILi1EEESI_SI_EEESC_SE_Li128ELb1ELb1ELb1ELb0EEENS1_36VarlenDynamicPersistentTileSchedulerILi128ELi80ELi128ELi128ELb1ELb1ELb0ELb0ELb1ELb1EEEEEEEEEvNT_6ParamsE,"",@"SHT_CUDA_INFO"
	.sectionflags	@""
	.align	4


	//----- nvinfo : EIATTR_CUDA_API_VERSION
	.align		4
        /*0000*/ 	.byte	0x04, 0x37
        /*0002*/ 	.short	(.L_90 - .L_89)
.L_89:
        /*0004*/ 	.word	0x00000082


	//----- nvinfo : EIATTR_KPARAM_INFO
	.align		4
.L_90:
        /*0008*/ 	.byte	0x04, 0x17
        /*000a*/ 	.short	(.L_92 - .L_91)
.L_91:
        /*000c*/ 	.word	0x00000000
        /*0010*/ 	.short	0x0000
        /*0012*/ 	.short	0x0000
        /*0014*/ 	.byte	0x00, 0xf0, 0xe1, 0x10


	//----- nvinfo : EIATTR_SPARSE_MMA_MASK
	.align		4
.L_92:
        /*0018*/ 	.byte	0x03, 0x50
        /*001a*/ 	.short	0x0000


	//----- nvinfo : EIATTR_MAXREG_COUNT
	.align		4
        /*001c*/ 	.byte	0x03, 0x1b
        /*001e*/ 	.short	0x00ff


	//----- nvinfo : EIATTR_MERCURY_ISA_VERSION
	.align		4
        /*0020*/ 	.byte	0x03, 0x5f
        /*0022*/ 	.short	0x0101


	//----- nvinfo : EIATTR_VRC_CTA_INIT_COUNT
	.align		4
        /*0024*/ 	.byte	0x02, 0x4a
	.zero		1
	.zero		1


	//----- nvinfo : EIATTR_EXIT_INSTR_OFFSETS
	.align		4
        /*0028*/ 	.byte	0x04, 0x1c
        /*002a*/ 	.short	(.L_94 - .L_93)


	//   ....[0]....
.L_93:
        /*002c*/ 	.word	0x00000010


	//----- nvinfo : EIATTR_MAX_THREADS
	.align		4
.L_94:
        /*0030*/ 	.byte	0x04, 0x05
        /*0032*/ 	.short	(.L_96 - .L_95)
.L_95:
        /*0034*/ 	.word	0x00000080
        /*0038*/ 	.word	0x00000001
        /*003c*/ 	.word	0x00000001


	//----- nvinfo : EIATTR_CBANK_PARAM_SIZE
	.align		4
.L_96:
        /*0040*/ 	.byte	0x03, 0x19
        /*0042*/ 	.short	0x0438


	//----- nvinfo : EIATTR_PARAM_CBANK
	.align		4
        /*0044*/ 	.byte	0x04, 0x0a
        /*0046*/ 	.short	(.L_98 - .L_97)
	.align		4
.L_97:
        /*0048*/ 	.word	index@(.nv.constant0._ZN7cutlass13device_kernelIN5flash19enable_sm80_to_sm89INS1_16FlashAttnFwdSm80INS1_25CollectiveMainloopFwdSm80ILi4ELi1ELb0EN4cute5tupleIJNS5_1CILi128EEENS7_ILi80EEENS7_ILi64EEEEEELi64ENS_6half_tEfNS_4arch4Sm80ELb0ELb0ELb0ELb1ELb0ELb1ELb1ELb1EEENS1_21CollectiveEpilogueFwdINS6_IJS8_SA_S9_EEENS6_IJNS7_ILi1EEESI_SI_EEESC_SE_Li128ELb1ELb1ELb1ELb0EEENS1_36VarlenDynamicPersistentTileSchedulerILi128ELi80ELi128ELi128ELb1ELb1ELb0ELb0ELb1ELb1EEEEEEEEEvNT_6ParamsE)
        /*004c*/ 	.short	0x0380
        /*004e*/ 	.short	0x0438


	//----- nvinfo : EIATTR_SW_WAR
	.align		4
.L_98:
        /*0050*/ 	.byte	0x04, 0x36
        /*0052*/ 	.short	(.L_100 - .L_99)
.L_99:
        /*0054*/ 	.word	0x00000008
.L_100:


//--------------------- .nv.info._ZN7cutlass13device_kernelIN5flash19enable_sm80_to_sm89INS1_16FlashAttnFwdSm80INS1_25CollectiveMainloopFwdSm80ILi4ELi1ELb0EN4cute5tupleIJNS5_1CILi128EEENS7_ILi96EEENS7_ILi64EEEEEELi64ENS_6half_tEfNS_4arch4Sm80ELb0ELb1ELb0ELb0ELb0ELb0ELb1ELb1EEENS1_21CollectiveEpilogueFwdINS6_IJS8_SA_S9_EEENS6_IJNS7_ILi1EEESI_SI_EEESC_SE_Li128ELb0ELb1ELb1ELb0EEENS1_19SingleTileSchedulerILb0ELb1ELb1ELi128EEEEEEEEEvNT_6ParamsE --------------------------
	.section	.nv.info._ZN7cutlass13device_kernelIN5flash19enable_sm80_to_sm89INS1_16FlashAttnFwdSm80INS1_25CollectiveMainloopFwdSm80ILi4ELi1ELb0EN4cute5tupleIJNS5_1CILi128EEENS7_ILi96EEENS7_ILi64EEEEEELi64ENS_6half_tEfNS_4arch4Sm80ELb0ELb1ELb0ELb0ELb0ELb0ELb1ELb1EEENS1_21CollectiveEpilogueFwdINS6_IJS8_SA_S9_EEENS6_IJNS7_ILi1EEESI_SI_EEESC_SE_Li128ELb0ELb1ELb1ELb0EEENS1_19SingleTileSchedulerILb0ELb1ELb1ELi128EEEEEEEEEvNT_6ParamsE,"",@"SHT_CUDA_INFO"
	.sectionflags	@""
	.align	4


	//----- nvinfo : EIATTR_CUDA_API_VERSION
	.align		4
        /*0000*/ 	.byte	0x04, 0x37
        /*0002*/ 	.short	(.L_102 - .L_101)
.L_101:
        /*0004*/ 	.word	0x00000082


	//----- nvinfo : EIATTR_KPARAM_INFO
	.align		4
.L_102:
        /*0008*/ 	.byte	0x04, 0x17
        /*000a*/ 	.short	(.L_104 - .L_103)
.L_103:
        /*000c*/ 	.word	0x00000000
        /*0010*/ 	.short	0x0000
        /*0012*/ 	.short	0x0000
        /*0014*/ 	.byte	0x00, 0xf0, 0x61, 0x10


	//----- nvinfo : EIATTR_SPARSE_MMA_MASK
	.align		4
.L_104:
        /*0018*/ 	.byte	0x03, 0x50
        /*001a*/ 	.short	0x0000


	//----- nvinfo : EIATTR_MAXREG_COUNT
	.align		4
        /*001c*/ 	.byte	0x03, 0x1b
        /*001e*/ 	.short	0x00ff


	//----- nvinfo : EIATTR_MERCURY_ISA_VERSION
	.align		4
        /*0020*/ 	.byte	0x03, 0x5f
        /*0022*/ 	.short	0x0101


	//----- nvinfo : EIATTR_VRC_CTA_INIT_COUNT
	.align		4
        /*0024*/ 	.byte	0x02, 0x4a
	.zero		1
	.zero		1


	//----- nvinfo : EIATTR_EXIT_INSTR_OFFSETS
	.align		4
        /*0028*/ 	.byte	0x04, 0x1c
        /*002a*/ 	.short	(.L_106 - .L_105)


	//   ....[0]....
.L_105:
        /*002c*/ 	.word	0x00000010


	//----- nvinfo : EIATTR_MAX_THREADS
	.align		4
.L_106:
        /*0030*/ 	.byte	0x04, 0x05
        /*0032*/ 	.short	(.L_108 - .L_107)
.L_107:
        /*0034*/ 	.word	0x00000080
        /*0038*/ 	.word	0x00000001
        /*003c*/ 	.word	0x00000001


	//----- nvinfo : EIATTR_CBANK_PARAM_SIZE
	.align		4
.L_108:
        /*0040*/ 	.byte	0x03, 0x19
        /*0042*/ 	.short	0x0418


	//----- nvinfo : EIATTR_PARAM_CBANK
	.align		4
        /*0044*/ 	.byte	0x04, 0x0a
        /*0046*/ 	.short	(.L_110 - .L_109)
	.align		4
.L_109:
        /*0048*/ 	.word	index@(.nv.constant0._ZN7cutlass13device_kernelIN5flash19enable_sm80_to_sm89INS1_16FlashAttnFwdSm80INS1_25CollectiveMainloopFwdSm80ILi4ELi1ELb0EN4cute5tupleIJNS5_1CILi128EEENS7_ILi96EEENS7_ILi64EEEEEELi64ENS_6half_tEfNS_4arch4Sm80ELb0ELb1ELb0ELb0ELb0ELb0ELb1ELb1EEENS1_21CollectiveEpilogueFwdINS6_IJS8_SA_S9_EEENS6_IJNS7_ILi1EEESI_SI_EEESC_SE_Li128ELb0ELb1ELb1ELb0EEENS1_19SingleTileSchedulerILb0ELb1ELb1ELi128EEEEEEEEEvNT_6ParamsE)
        /*004c*/ 	.short	0x0380
        /*004e*/ 	.short	0x0418


	//----- nvinfo : EIATTR_SW_WAR
	.align		4
.L_110:
        /*0050*/ 	.byte	0x04, 0x36
        /*0052*/ 	.short	(.L_112 - .L_111)
.L_111:
        /*0054*/ 	.word	0x00000008
.L_112:


//--------------------- .nv.info._ZN7cutlass13device_kernelIN5flash19enable_sm80_to_sm89INS1_16FlashAttnFwdSm80INS1_25CollectiveMainloopFwdSm80ILi4ELi1ELb0EN4cute5tupleIJNS5_1CILi128EEENS7_ILi80EEENS7_ILi64EEEEEELi64ENS_6half_tEfNS_4arch4Sm80ELb0ELb1ELb0ELb1ELb0ELb0ELb1ELb1EEENS1_21CollectiveEpilogueFwdINS6_IJS8_SA_S9_EEENS6_IJNS7_ILi1EEESI_SI_EEESC_SE_Li128ELb1ELb1ELb1ELb0EEENS1_36VarlenDynamicPersistentTileSchedulerILi128ELi80ELi128ELi128ELb1ELb1ELb0ELb1ELb0ELb1EEEEEEEEEvNT_6ParamsE --------------------------
	.section	.nv.info._ZN7cutlass13device_kernelIN5flash19enable_sm80_to_sm89INS1_16FlashAttnFwdSm80INS1_25CollectiveMainloopFwdSm80ILi4ELi1ELb0EN4cute5tupleIJNS5_1CILi128EEENS7_ILi80EEENS7_ILi64EEEEEELi64ENS_6half_tEfNS_4arch4Sm80ELb0ELb1ELb0ELb1ELb0ELb0ELb1ELb1EEENS1_21CollectiveEpilogueFwdINS6_IJS8_SA_S9_EEENS6_IJNS7_ILi1EEESI_SI_EEESC_SE_Li128ELb1ELb1ELb1ELb0EEENS1_36VarlenDynamicPersistentTileSchedulerILi128ELi80ELi128ELi128ELb1ELb1ELb0ELb1ELb0ELb1EEEEEEEEEvNT_6ParamsE,"",@"SHT_CUDA_INFO"
	.sectionflags	@""
	.align	4


	//----- nvinfo : EIATTR_CUDA_API_VERSION
	.align		4
        /*0000*/ 	.byte	0x04, 0x37
        /*0002*/ 	.short	(.L_114 - .L_113)
.L_113:
        /*0004*/ 	.word	0x00000082


	//----- nvinfo : EIATTR_KPARAM_INFO
	.align		4
.L_114:
        /*0008*/ 	.byte	0x04, 0x17
        /*000a*/ 	.short	(.L_116 - .L_115)
.L_115:
        /*000c*/ 	.word	0x00000000
        /*0010*/ 	.short	0x0000
        /*0012*/ 	.short	0x0000
        /*0014*/ 	.byte	0x00, 0xf0, 0xe1, 0x10


	//----- nvinfo : EIATTR_SPARSE_MMA_MASK
	.align		4
.L_116:
        /*0018*/ 	.byte	0x03, 0x50
        /*001a*/ 	.short	0x0000


	//----- nvinfo : EIATTR_MAXREG_COUNT
	.align		4
        /*001c*/ 	.byte	0x03, 0x1b
        /*001e*/ 	.short	0x00ff


	//----- nvinfo : EIATTR_MERCURY_ISA_VERSION
	.align		4
        /*0020*/ 	.byte	0x03, 0x5f
        /*0022*/ 	.short	0x0101


	//----- nvinfo : EIATTR_VRC_CTA_INIT_COUNT
	.align		4
        /*0024*/ 	.byte	0x02, 0x4a
	.zero		1
	.zero		1


	//----- nvinfo : EIATTR_EXIT_INSTR_OFFSETS
	.align		4
        /*0028*/ 	.byte	0x04, 0x1c
        /*002a*/ 	.short	(.L_118 - .L_117)


	//   ....[0]....
.L_117:
        /*002c*/ 	.word	0x00000010


	//----- nvinfo : EIATTR_MAX_THREADS
	.align		4
.L_118:
        /*0030*/ 	.byte	0x04, 0x05
        /*0032*/ 	.short	(.L_120 - .L_119)
.L_119:
        /*0034*/ 	.word	0x00000080
        /*0038*/ 	.word	0x00000001
        /*003c*/ 	.word	0x00000001


	//----- nvinfo : EIATTR_CBANK_PARAM_SIZE
	.align		4
.L_120:
        /*0040*/ 	.byte	0x03, 0x19
        /*0042*/ 	.short	0x0438


	//----- nvinfo : EIATTR_PARAM_CBANK
	.align		4
        /*0044*/ 	.byte	0x04, 0x0a
        /*0046*/ 	.short	(.L_122 - .L_121)
	.align		4
.L_121:
        /*0048*/ 	.word	index@(.nv.constant0._ZN7cutlass13device_kernelIN5flash19enable_sm80_to_sm89INS1_16FlashAttnFwdSm80INS1_25CollectiveMainloopFwdSm80ILi4ELi1ELb0EN4cute5tupleIJNS5_1CILi128EEENS7_ILi80EEENS7_ILi64EEEEEELi64ENS_6half_tEfNS_4arch4Sm80ELb0ELb1ELb0ELb1ELb0ELb0ELb1ELb1EEENS1_21CollectiveEpilogueFwdINS6_IJS8_SA_S9_EEENS6_IJNS7_ILi1EEESI_SI_EEESC_SE_Li128ELb1ELb1ELb1ELb0EEENS1_36VarlenDynamicPersistentTileSchedulerILi128ELi80ELi128ELi128ELb1ELb1ELb0ELb1ELb0ELb1EEEEEEEEEvNT_6ParamsE)
        /*004c*/ 	.short	0x0380
        /*004e*/ 	.short	0x0438


	//----- nvinfo : EIATTR_SW_WAR
	.align		4
.L_122:
        /*0050*/ 	.byte	0x04, 0x36
        /*0052*/ 	.short	(.L_124 - .L_123)
.L_123:
        /*0054*/ 	.word	0x00000008
.L_124:


//--------------------- .nv.info._ZN7cutlass13device_kernelIN5flash19enable_sm80_to_sm89INS1_16FlashAttnFwdSm80INS1_25CollectiveMainloopFwdSm80ILi4ELi1ELb0EN4cute5tupleIJNS5_1CILi128EEENS7_ILi80EEENS7_ILi64EEEEEELi64ENS_6half_tEfNS_4arch4Sm80ELb0ELb1ELb0ELb1ELb0ELb1ELb1ELb1EEENS1_21CollectiveEpilogueFwdINS6_IJS8_SA_S9_EEENS6_IJNS7_ILi1EEESI_SI_EEESC_SE_Li128ELb1ELb1ELb1ELb0EEENS1_36VarlenDynamicPersistentTileSchedulerILi128ELi80ELi128ELi128ELb1ELb1ELb0ELb1ELb0ELb1EEEEEEEEEvNT_6ParamsE --------------------------
	.section	.nv.info._ZN7cutlass13device_kernelIN5flash19enable_sm80_to_sm89INS1_16FlashAttnFwdSm80INS1_25CollectiveMainloopFwdSm80ILi4ELi1ELb0EN4cute5tupleIJNS5_1CILi128EEENS7_ILi80EEENS7_ILi64EEEEEELi64ENS_6half_tEfNS_4arch4Sm80ELb0ELb1ELb0ELb1ELb0ELb1ELb1ELb1EEENS1_21CollectiveEpilogueFwdINS6_IJS8_SA_S9_EEENS6_IJNS7_ILi1EEESI_SI_EEESC_SE_Li128ELb1ELb1ELb1ELb0EEENS1_36VarlenDynamicPersistentTileSchedulerILi128ELi80ELi128ELi128ELb1ELb1ELb0ELb1ELb0ELb1EEEEEEEEEvNT_6ParamsE,"",@"SHT_CUDA_INFO"
	.sectionflags	@""
	.align	4


	//----- nvinfo : EIATTR_CUDA_API_VERSION
	.align		4
        /*0000*/ 	.byte	0x04, 0x37
        /*0002*/ 	.short	(.L_126 - .L_125)
.L_125:
        /*0004*/ 	.word	0x00000082


	//----- nvinfo : EIATTR_KPARAM_INFO
	.align		4
.L_126:
        /*0008*/ 	.byte	0x04, 0x17
        /*000a*/ 	.short	(.L_128 - .L_127)
.L_127:
        /*000c*/ 	.word	0x00000000
        /*0010*/ 	.short	0x0000
        /*0012*/ 	.short	0x0000
        /*0014*/ 	.byte	0x00, 0xf0, 0xe1, 0x10


	//----- nvinfo : EIATTR_SPARSE_MMA_MASK
	.align		4
.L_128:
        /*0018*/ 	.byte	0x03, 0x50
        /*001a*/ 	.short	0x0000


	//----- nvinfo : EIATTR_MAXREG_COUNT
	.align		4
        /*001c*/ 	.byte	0x03, 0x1b
        /*001e*/ 	.short	0x00ff


	//----- nvinfo : EIATTR_MERCURY_ISA_VERSION
	.align		4
        /*0020*/ 	.byte	0x03, 0x5f
        /*0022*/ 	.short	0x0101


	//----- nvinfo : EIATTR_VRC_CTA_INIT_COUNT
	.align		4
        /*0024*/ 	.byte	0x02, 0x4a
	.zero		1
	.zero		1


	//----- nvinfo : EIATTR_EXIT_INSTR_OFFSETS
	.align		4
        /*0028*/ 	.byte	0x04, 0x1c
        /*002a*/ 	.short	(.L_130 - .L_129)


	//   ....[0]....
.L_129:
        /*002c*/ 	.word	0x00000010


	//----- nvinfo : EIATTR_MAX_THREADS
	.align		4
.L_130:
        /*0030*/ 	.byte	0x04, 0x05
        /*0032*/ 	.short	(.L_132 - .L_131)
.L_131:
        /*0034*/ 	.word	0x00000080
        /*0038*/ 	.word	0x00000001
        /*003c*/ 	.word	0x00000001


	//----- nvinfo : EIATTR_CBANK_PARAM_SIZE
	.align		4
.L_132:
        /*0040*/ 	.byte	0x03, 0x19
        /*0042*/ 	.short	0x0438


	//----- nvinfo : EIATTR_PARAM_CBANK
	.align		4
        /*0044*/ 	.byte	0x04, 0x0a
        /*0046*/ 	.short	(.L_134 - .L_133)
	.align		4
.L_133:
        /*0048*/ 	.word	index@(.nv.constant0._ZN7cutlass13device_kernelIN5flash19enable_sm80_to_sm89INS1_16FlashAttnFwdSm80INS1_25CollectiveMainloopFwdSm80ILi4ELi1ELb0EN4cute5tupleIJNS5_1CILi128EEENS7_ILi80EEENS7_ILi64EEEEEELi64ENS_6half_tEfNS_4arch4Sm80ELb0ELb1ELb0ELb1ELb0ELb1ELb1ELb1EEENS1_21CollectiveEpilogueFwdINS6_IJS8_SA_S9_EEENS6_IJNS7_ILi1EEESI_SI_EEESC_SE_Li128ELb1ELb1ELb1ELb0EEENS1_36VarlenDynamicPersistentTileSchedulerILi128ELi80ELi128ELi128ELb1ELb1ELb0ELb1ELb0ELb1EEEEEEEEEvNT_6ParamsE)
        /*004c*/ 	.short	0x0380
        /*004e*/ 	.short	0x0438


	//----- nvinfo : EIATTR_SW_WAR
	.align		4
.L_134:
        /*0050*/ 	.byte	0x04, 0x36
        /*0052*/ 	.short	(.L_136 - .L_135)
.L_135:
        /*0054*/ 	.word	0x00000008
.L_136:


//--------------------- .nv.info._ZN7cutlass13device_kernelIN5flash19enable_sm80_to_sm89INS1_16FlashAttnFwdSm80INS1_25CollectiveMainloopFwdSm80ILi4ELi1ELb0EN4cute5tupleIJNS5_1CILi128EEENS7_ILi112EEENS7_ILi64EEEEEELi64ENS_6half_tEfNS_4arch4Sm80ELb1ELb0ELb0ELb0ELb0ELb0ELb1ELb1EEENS1_21CollectiveEpilogueFwdINS6_IJS8_SA_S9_EEENS6_IJNS7_ILi1EEESI_SI_EEESC_SE_Li128ELb0ELb1ELb1ELb0EEENS1_30DynamicPersistentTileSchedulerILi128ELi128ELb1ELb1ELb0EEEEEEEEEvNT_6ParamsE --------------------------
	.section	.nv.info._ZN7cutlass13device_kernelIN5flash19enable_sm80_to_sm89INS1_16FlashAttnFwdSm80INS1_25CollectiveMainloopFwdSm80ILi4ELi1ELb0EN4cute5tupleIJNS5_1CILi128EEENS7_ILi112EEENS7_ILi64EEEEEELi64ENS_6half_tEfNS_4arch4Sm80ELb1ELb0ELb0ELb0ELb0ELb0ELb1ELb1EEENS1_21CollectiveEpilogueFwdINS6_IJS8_SA_S9_EEENS6_IJNS7_ILi1EEESI_SI_EEESC_SE_Li128ELb0ELb1ELb1ELb0EEENS1_30DynamicPersistentTileSchedulerILi128ELi128ELb1ELb1ELb0EEEEEEEEEvNT_6ParamsE,"",@"SHT_CUDA_INFO"
	.sectionflags	@""
	.align	4


	//----- nvinfo : EIATTR_CUDA_API_VERSION
	.align		4
        /*0000*/ 	.byte	0x04, 0x37
        /*0002*/ 	.short	(.L_138 - .L_137)
.L_137:
        /*0004*/ 	.word	0x00000082


	//----- nvinfo : EIATTR_KPARAM_INFO
	.align		4
.L_138:
        /*0008*/ 	.byte	0x04, 0x17
        /*000a*/ 	.short	(.L_140 - .L_139)
.L_139:
        /*000c*/ 	.word	0x00000000
        /*0010*/ 	.short	0x0000
        /*0012*/ 	.short	0x0000
        /*0014*/ 	.byte	0x00, 0xf0, 0xa1, 0x10


	//----- nvinfo : EIATTR_SPARSE_MMA_MASK
	.align		4
.L_140:
        /*0018*/ 	.byte	0x03, 0x50
        /*001a*/ 	.short	0x0000


	//----- nvinfo : EIATTR_MAXREG_COUNT
	.align		4
        /*001c*/ 	.byte	0x03, 0x1b
        /*001e*/ 	.short	0x00ff


	//----- nvinfo : EIATTR_MERCURY_ISA_VERSION
	.align		4
        /*0020*/ 	.byte	0x03, 0x5f
        /*0022*/ 	.short	0x0101


	//----- nvinfo : EIATTR_VRC_CTA_INIT_COUNT
	.align		4
        /*0024*/ 	.byte	0x02, 0x4a
	.zero		1
	.zero		1


	//----- nvinfo : EIATTR_EXIT_INSTR_OFFSETS
	.align		4
        /*0028*/ 	.byte	0x04, 0x1c
        /*002a*/ 	.short	(.L_142 - .L_141)


	//   ....[0]....
.L_141:
        /*002c*/ 	.word	0x00000010


	//----- nvinfo : EIATTR_MAX_THREADS
	.align		4
.L_142:
        /*0030*/ 	.byte	0x04, 0x05
        /*0032*/ 	.short	(.L_144 - .L_143)
.L_143:
        /*0034*/ 	.word	0x00000080
        /*0038*/ 	.word	0x00000001
        /*003c*/ 	.word	0x00000001


	//----- nvinfo : EIATTR_CBANK_PARAM_SIZE
	.align		4
.L_144:
        /*0040*/ 	.byte	0x03, 0x19
        /*0042*/ 	.short	0x0428


	//----- nvinfo : EIATTR_PARAM_CBANK
	.align		4
        /*0044*/ 	.byte	0x04, 0x0a
        /*0046*/ 	.short	(.L_146 - .L_145)
	.align		4
.L_145:
        /*0048*/ 	.word	index@(.nv.constant0._ZN7cutlass13device_kernelIN5flash19enable_sm80_to_sm89INS1_16FlashAttnFwdSm80INS1_25CollectiveMainloopFwdSm80ILi4ELi1ELb0EN4cute5tupleIJNS5_1CILi128EEENS7_ILi112EEENS7_ILi64EEEEEELi64ENS_6half_tEfNS_4arch4Sm80ELb1ELb0ELb0ELb0ELb0ELb0ELb1ELb1EEENS1_21CollectiveEpilogueFwdINS6_IJS8_SA_S9_EEENS6_IJNS7_ILi1EEESI_SI_EEESC_SE_Li128ELb0ELb1ELb1ELb0EEENS1_30DynamicPersistentTileSchedulerILi128ELi128ELb1ELb1ELb0EEEEEEEEEvNT_6ParamsE)
        /*004c*/ 	.short	0x0380
        /*004e*/ 	.short	0x0428


	//----- nvinfo : EIATTR_SW_WAR
	.align		4
.L_146:
        /*0050*/ 	.byte	0x04, 0x36
        /*0052*/ 	.short	(.L_148 - .L_147)
.L_147:
        /*0054*/ 	.word	0x00000008
.L_148:


//--------------------- .nv.info._ZN7cutlass13device_kernelIN5flash19enable_sm80_to_sm89INS1_16FlashAttnFwdSm80INS1_25CollectiveMainloopFwdSm80ILi4ELi1ELb0EN4cute5tupleIJNS5_1CILi128EEENS7_ILi80EEENS7_ILi64EEEEEELi64ENS_6half_tEfNS_4arch4Sm80ELb1ELb0ELb0ELb1ELb0ELb0ELb1ELb1EEENS1_21CollectiveEpilogueFwdINS6_IJS8_SA_S9_EEENS6_IJNS7_ILi1EEESI_SI_EEESC_SE_Li128ELb1ELb1ELb1ELb0EEENS1_36VarlenDynamicPersistentTileSchedulerILi128ELi80ELi128ELi128ELb1ELb1ELb0ELb1ELb1ELb1EEEEEEEEEvNT_6ParamsE --------------------------
	.section	.nv.info._ZN7cutlass13device_kernelIN5flash19enable_sm80_to_sm89INS1_16FlashAttnFwdSm80INS1_25CollectiveMainloopFwdSm80ILi4ELi1ELb0EN4cute5tupleIJNS5_1CILi128EEENS7_ILi80EEENS7_ILi64EEEEEELi64ENS_6half_tEfNS_4arch4Sm80ELb1ELb0ELb0ELb1ELb0ELb0ELb1ELb1EEENS1_21CollectiveEpilogueFwdINS6_IJS8_SA_S9_EEENS6_IJNS7_ILi1EEESI_SI_EEESC_SE_Li128ELb1ELb1ELb1ELb0EEENS1_36VarlenDynamicPersistentTileSchedulerILi128ELi80ELi128ELi128ELb1ELb1ELb0ELb1ELb1ELb1EEEEEEEEEvNT_6ParamsE,"",@"SHT_CUDA_INFO"
	.sectionflags	@""
	.align	4


	//----- nvinfo : EIATTR_CUDA_API_VERSION
	.align		4
        /*0000*/ 	.byte	0x04, 0x37
        /*0002*/ 	.short	(.L_150 - .L_149)
.L_149:
        /*0004*/ 	.word	0x00000082


	//----- nvinfo : EIATTR_KPARAM_INFO
	.align		4
.L_150:
        /*0008*/ 	.byte	0x04, 0x17
        /*000a*/ 	.short	(.L_152 - .L_151)
.L_151:
        /*000c*/ 	.word	0x00000000
        /*0010*/ 	.short	0x0000
        /*0012*/ 	.short	0x0000
        /*0014*/ 	.byte	0x00, 0xf0, 0xe1, 0x10


	//----- nvinfo : EIATTR_SPARSE_MMA_MASK
	.align		4
.L_152:
        /*0018*/ 	.byte	0x03, 0x50
        /*001a*/ 	.short	0x0000


	//----- nvinfo : EIATTR_MAXREG_COUNT
	.align		4
        /*001c*/ 	.byte	0x03, 0x1b
        /*001e*/ 	.short	0x00ff


	//----- nvinfo : EIATTR_MERCURY_ISA_VERSION
	.align		4
        /*0020*/ 	.byte	0x03, 0x5f
        /*0022*/ 	.short	0x0101


	//----- nvinfo : EIATTR_VRC_CTA_INIT_COUNT
	.align		4
        /*0024*/ 	.byte	0x02, 0x4a
	.zero		1
	.zero		1


	//----- nvinfo : EIATTR_EXIT_INSTR_OFFSETS
	.align		4
        /*0028*/ 	.byte	0x04, 0x1c
        /*002a*/ 	.short	(.L_154 - .L_153)


	//   ....[0]....
.L_153:
        /*002c*/ 	.word	0x00000010


	//----- nvinfo : EIATTR_MAX_THREADS
	.align		4
.L_154:
        /*0030*/ 	.byte	0x04, 0x05
        /*0032*/ 	.short	(.L_156 - .L_155)
.L_155:
        /*0034*/ 	.word	0x00000080
        /*0038*/ 	.word	0x00000001
        /*003c*/ 	.word	0x00000001


	//----- nvinfo : EIATTR_CBANK_PARAM_SIZE
	.align		4
.L_156:
        /*0040*/ 	.byte	0x03, 0x19
        /*0042*/ 	.short	0x0438


	//----- nvinfo : EIATTR_PARAM_CBANK
	.align		4
        /*0044*/ 	.byte	0x04, 0x0a
        /*0046*/ 	.short	(.L_158 - .L_157)
	.align		4
.L_157:
        /*0048*/ 	.word	index@(.nv.constant0._ZN7cutlass13device_kernelIN5flash19enable_sm80_to_sm89INS1_16FlashAttnFwdSm80INS1_25CollectiveMainloopFwdSm80ILi4ELi1ELb0EN4cute5tupleIJNS5_1CILi128EEENS7_ILi80EEENS7_ILi64EEEEEELi64ENS_6half_tEfNS_4arch4Sm80ELb1ELb0ELb0ELb1ELb0ELb0ELb1ELb1EEENS1_21CollectiveEpilogueFwdINS6_IJS8_SA_S9_EEENS6_IJNS7_ILi1EEESI_SI_EEESC_SE_Li128ELb1ELb1ELb1ELb0EEENS1_36VarlenDynamicPersistentTileSchedulerILi128ELi80ELi128ELi128ELb1ELb1ELb0ELb1ELb1ELb1EEEEEEEEEvNT_6ParamsE)
        /*004c*/ 	.short	0x0380
        /*004e*/ 	.short	0x0438


	//----- nvinfo : EIATTR_SW_WAR
	.align		4
.L_158:
        /*0050*/ 	.byte	0x04, 0x36
        /*0052*/ 	.short	(.L_160 - .L_159)
.L_159:
        /*0054*/ 	.word	0x00000008
.L_160:


//--------------------- .nv.info._ZN7cutlass13device_kernelIN5flash19enable_sm80_to_sm89INS1_16FlashAttnFwdSm80INS1_25CollectiveMainloopFwdSm80ILi4ELi1ELb0EN4cute5tupleIJNS5_1CILi128EEENS7_ILi80EEENS7_ILi64EEEEEELi64ENS_6half_tEfNS_4arch4Sm80ELb1ELb0ELb0ELb1ELb0ELb1ELb1ELb1EEENS1_21CollectiveEpilogueFwdINS6_IJS8_SA_S9_EEENS6_IJNS7_ILi1EEESI_SI_EEESC_SE_Li128ELb1ELb1ELb1ELb0EEENS1_36VarlenDynamicPersistentTileSchedulerILi128ELi80ELi128ELi128ELb1ELb1ELb0ELb1ELb1ELb1EEEEEEEEEvNT_6ParamsE --------------------------
	.section	.nv.info._ZN7cutlass13device_kernelIN5flash19enable_sm80_to_sm89INS1_16FlashAttnFwdSm80INS1_25CollectiveMainloopFwdSm80ILi4ELi1ELb0EN4cute5tupleIJNS5_1CILi128EEENS7_ILi80EEENS7_ILi64EEEEEELi64ENS_6half_tEfNS_4arch4Sm80ELb1ELb0ELb0ELb1ELb0ELb1ELb1ELb1EEENS1_21CollectiveEpilogueFwdINS6_IJS8_SA_S9_EEENS6_IJNS7_ILi1EEESI_SI_EEESC_SE_Li128ELb1ELb1ELb1ELb0EEENS1_36VarlenDynamicPersistentTileSchedulerILi128ELi80ELi128ELi128ELb1ELb1ELb0ELb1ELb1ELb1EEEEEEEEEvNT_6ParamsE,"",@"SHT_CUDA_INFO"
	.sectionflags	@""
	.align	4


	//----- nvinfo : EIATTR_CUDA_API_VERSION
	.align		4
        /*0000*/ 	.byte	0x04, 0x37
        /*0002*/ 	.short	(.L_162 - .L_161)
.L_161:
        /*0004*/ 	.word	0x00000082


	//----- nvinfo : EIATTR_KPARAM_INFO
	.align		4
.L_162:
        /*0008*/ 	.byte	0x04, 0x17
        /*000a*/ 	.short	(.L_164 - .L_163)
.L_163:
        /*000c*/ 	.word	0x00000000
        /*0010*/ 	.short	0x0000
        /*0012*/ 	.short	0x0000
        /*0014*/ 	.byte	0x00, 0xf0, 0xe1, 0x10


	//----- nvinfo : EIATTR_SPARSE_MMA_MASK
	.align		4
.L_164:
        /*0018*/ 	.byte	0x03, 0x50
        /*001a*/ 	.short	0x0000


	//----- nvinfo : EIATTR_MAXREG_COUNT
	.align		4
        /*001c*/ 	.byte	0x03, 0x1b
        /*001e*/ 	.short	0x00ff


	//----- nvinfo : EIATTR_MERCURY_ISA_VERSION
	.align		4
        /*0020*/ 	.byte	0x03, 0x5f
        /*0022*/ 	.short	0x0101


	//----- nvinfo : EIATTR_VRC_CTA_INIT_COUNT
	.align		4
        /*0024*/ 	.byte	0x02, 0x4a
	.zero		1
	.zero		1


	//----- nvinfo : EIATTR_EXIT_INSTR_OFFSETS
	.align		4
        /*0028*/ 	.byte	0x04, 0x1c
        /*002a*/ 	.short	(.L_166 - .L_165)


	//   ....[0]....
.L_165:
        /*002c*/ 	.word	0x00000010


	//----- nvinfo : EIATTR_MAX_THREADS
	.align		4
.L_166:
        /*0030*/ 	.byte	0x04, 0x05
        /*0032*/ 	.short	(.L_168 - .L_167)
.L_167:
        /*0034*/ 	.word	0x00000080
        /*0038*/ 	.word	0x00000001
        /*003c*/ 	.word	0x00000001


	//----- nvinfo : EIATTR_CBANK_PARAM_SIZE
	.align		4
.L_168:
        /*0040*/ 	.byte	0x03, 0x19
        /*0042*/ 	.short	0x0438


	//----- nvinfo : EIATTR_PARAM_CBANK
	.align		4
        /*0044*/ 	.byte	0x04, 0x0a
        /*0046*/ 	.short	(.L_170 - .L_169)
	.align		4
.L_169:
        /*0048*/ 	.word	index@(.nv.constant0._ZN7cutlass13device_kernelIN5flash19enable_sm80_to_sm89INS1_16FlashAttnFwdSm80INS1_25CollectiveMainloopFwdSm80ILi4ELi1ELb0EN4cute5tupleIJNS5_1CILi128EEENS7_ILi80EEENS7_ILi64EEEEEELi64ENS_6half_tEfNS_4arch4Sm80ELb1ELb0ELb0ELb1ELb0ELb1ELb1ELb1EEENS1_21CollectiveEpilogueFwdINS6_IJS8_SA_S9_EEENS6_IJNS7_ILi1EEESI_SI_EEESC_SE_Li128ELb1ELb1ELb1ELb0EEENS1_36VarlenDynamicPersistentTileSchedulerILi128ELi80ELi128ELi128ELb1ELb1ELb0ELb1ELb1ELb1EEEEEEEEEvNT_6ParamsE)
        /*004c*/ 	.short	0x0380
        /*004e*/ 	.short	0x0438


	//----- nvinfo : EIATTR_SW_WAR
	.align		4
.L_170:
        /*0050*/ 	.byte	0x04, 0x36
        /*0052*/ 	.short	(.L_172 - .L_171)
.L_171:
        /*0054*/ 	.word	0x00000008
.L_172:


//--------------------- .nv.callgraph             --------------------------
	.section	.nv.callgraph,"",@"SHT_CUDA_CALLGRAPH"
	.align	4
	.sectionentsize	8
	.align		4
        /*0000*/ 	.word	0x00000000
	.align		4
        /*0004*/ 	.word	0xffffffff
	.align		4
        /*0008*/ 	.word	0x00000000
	.align		4
        /*000c*/ 	.word	0xfffffffe
	.align		4
        /*0010*/ 	.word	0x00000000
	.align		4
        /*0014*/ 	.word	0xfffffffd
	.align		4
        /*0018*/ 	.word	0x00000000
	.align		4
        /*001c*/ 	.word	0xfffffffc


//--------------------- .nv.constant4             --------------------------
	.section	.nv.constant4,"a",@progbits
	.align	8
	.align		8
.nv.constant4:
        /*0000*/ 	.dword	_ZN71_INTERNAL_daa827db_35_flash_fwd_hdim64_fp16_split_sm80_cu_e763cb1e_34544cuda3std3__45__cpo5beginE
	.align		8
        /*0008*/ 	.dword	_ZN71_INTERNAL_daa827db_35_flash_fwd_hdim64_fp16_split_sm80_cu_e763cb1e_34544cuda3std3__45__cpo3endE
	.align		8
        /*0010*/ 	.dword	_ZN71_INTERNAL_daa827db_35_flash_fwd_hdim64_fp16_split_sm80_cu_e763cb1e_34544cuda3std3__45__cpo6cbeginE
	.align		8
        /*0018*/ 	.dword	_ZN71_INTERNAL_daa827db_35_flash_fwd_hdim64_fp16_split_sm80_cu_e763cb1e_34544cuda3std3__45__cpo4cendE
	.align		8
        /*0020*/ 	.dword	_ZN71_INTERNAL_daa827db_35_flash_fwd_hdim64_fp16_split_sm80_cu_e763cb1e_34544cuda3std3__473_GLOBAL__N__daa827db_35_flash_fwd_hdim64_fp16_split_sm80_cu_e763cb1e_34546ignoreE
	.align		8
        /*0028*/ 	.dword	_ZN71_INTERNAL_daa827db_35_flash_fwd_hdim64_fp16_split_sm80_cu_e763cb1e_34544cuda3std3__419piecewise_constructE
	.align		8
        /*0030*/ 	.dword	_ZN71_INTERNAL_daa827db_35_flash_fwd_hdim64_fp16_split_sm80_cu_e763cb1e_34544cuda3std3__48in_placeE
	.align		8
        /*0038*/ 	.dword	_ZN71_INTERNAL_daa827db_35_flash_fwd_hdim64_fp16_split_sm80_cu_e763cb1e_34544cuda3std6ranges3__45__cpo4swapE
	.align		8
        /*0040*/ 	.dword	_ZN71_INTERNAL_daa827db_35_flash_fwd_hdim64_fp16_split_sm80_cu_e763cb1e_34544cuda3std6ranges3__45__cpo9iter_moveE
	.align		8
        /*0048*/ 	.dword	_ZN71_INTERNAL_daa827db_35_flash_fwd_hdim64_fp16_split_sm80_cu_e763cb1e_34544cute7productE
	.align		8
        /*0050*/ 	.dword	_ZN71_INTERNAL_daa827db_35_flash_fwd_hdim64_fp16_split_sm80_cu_e763cb1e_34544cute1_E


//--------------------- .text._ZN7cutlass13device_kernelIN5flash19enable_sm80_to_sm89INS1_16FlashAttnFwdSm80INS1_25CollectiveMainloopFwdSm80ILi4ELi1ELb0EN4cute5tupleIJNS5_1CILi128EEENS7_ILi112EEENS7_ILi64EEEEEELi64ENS_6half_tEfNS_4arch4Sm80ELb0ELb0ELb0ELb0ELb0ELb0ELb1ELb1EEENS1_21CollectiveEpilogueFwdINS6_IJS8_SA_S9_EEENS6_IJNS7_ILi1EEESI_SI_EEESC_SE_Li128ELb0ELb1ELb1ELb0EEENS1_19SingleTileSchedulerILb0ELb1ELb1ELi128EEEEEEEEEvNT_6ParamsE --------------------------
	.section	.text._ZN7cutlass13device_kernelIN5flash19enable_sm80_to_sm89INS1_16FlashAttnFwdSm80INS1_25CollectiveMainloopFwdSm80ILi4ELi1ELb0EN4cute5tupleIJNS5_1CILi128EEENS7_ILi112EEENS7_ILi64EEEEEELi64ENS_6half_tEfNS_4arch4Sm80ELb0ELb0ELb0ELb0ELb0ELb0ELb1ELb1EEENS1_21CollectiveEpilogueFwdINS6_IJS8_SA_S9_EEENS6_IJNS7_ILi1EEESI_SI_EEESC_SE_Li128ELb0ELb1ELb1ELb0EEENS1_19SingleTileSchedulerILb0ELb1ELb1ELi128EEEEEEEEEvNT_6ParamsE,"ax",@progbits
	.align	128
.text._ZN7cutlass13device_kernelIN5flash19enable_sm80_to_sm89INS1_16FlashAttnFwdSm80INS1_25CollectiveMainloopFwdSm80ILi4ELi1ELb0EN4cute5tupleIJNS5_1CILi128EEENS7_ILi112EEENS7_ILi64EEEEEELi64ENS_6half_tEfNS_4arch4Sm80ELb0ELb0ELb0ELb0ELb0ELb0ELb1ELb1EEENS1_21CollectiveEpilogueFwdINS6_IJS8_SA_S9_EEENS6_IJNS7_ILi1EEESI_SI_EEESC_SE_Li128ELb0ELb1ELb1ELb0EEENS1_19SingleTileSchedulerILb0ELb1ELb1ELi128EEEEEEEEEvNT_6ParamsE:
        .type           _ZN7cutlass13device_kernelIN5flash19enable_sm80_to_sm89INS1_16FlashAttnFwdSm80INS1_25CollectiveMainloopFwdSm80ILi4ELi1ELb0EN4cute5tupleIJNS5_1CILi128EEENS7_ILi112EEENS7_ILi64EEEEEELi64ENS_6half_tEfNS_4arch4Sm80ELb0ELb0ELb0ELb0ELb0ELb0ELb1ELb1EEENS1_21CollectiveEpilogueFwdINS6_IJS8_SA_S9_EEENS6_IJNS7_ILi1EEESI_SI_EEESC_SE_Li128ELb0ELb1ELb1ELb0EEENS1_19SingleTileSchedulerILb0ELb1ELb1ELi128EEEEEEEEEvNT_6ParamsE,@function
        .size           _ZN7cutlass13device_kernelIN5flash19enable_sm80_to_sm89INS1_16FlashAttnFwdSm80INS1_25CollectiveMainloopFwdSm80ILi4ELi1ELb0EN4cute5tupleIJNS5_1CILi128EEENS7_ILi112EEENS7_ILi64EEEEEELi64ENS_6half_tEfNS_4arch4Sm80ELb0ELb0ELb0ELb0ELb0ELb0ELb1ELb1EEENS1_21CollectiveEpilogueFwdINS6_IJS8_SA_S9_EEENS6_IJNS7_ILi1EEESI_SI_EEESC_SE_Li128ELb0ELb1ELb1ELb0EEENS1_19SingleTileSchedulerILb0ELb1ELb1ELi128EEEEEEEEEvNT_6ParamsE,(.L_x_9 - _ZN7cutlass13device_kernelIN5flash19enable_sm80_to_sm89INS1_16FlashAttnFwdSm80INS1_25CollectiveMainloopFwdSm80ILi4ELi1ELb0EN4cute5tupleIJNS5_1CILi128EEENS7_ILi112EEENS7_ILi64EEEEEELi64ENS_6half_tEfNS_4arch4Sm80ELb0ELb0ELb0ELb0ELb0ELb0ELb1ELb1EEENS1_21CollectiveEpilogueFwdINS6_IJS8_SA_S9_EEENS6_IJNS7_ILi1EEESI_SI_EEESC_SE_Li128ELb0ELb1ELb1ELb0EEENS1_19SingleTileSchedulerILb0ELb1ELb1ELi128EEEEEEEEEvNT_6ParamsE)
        .other          _ZN7cutlass13device_kernelIN5flash19enable_sm80_to_sm89INS1_16FlashAttnFwdSm80INS1_25CollectiveMainloopFwdSm80ILi4ELi1ELb0EN4cute5tupleIJNS5_1CILi128EEENS7_ILi112EEENS7_ILi64EEEEEELi64ENS_6half_tEfNS_4arch4Sm80ELb0ELb0ELb0ELb0ELb0ELb0ELb1ELb1EEENS1_21CollectiveEpilogueFwdINS6_IJS8_SA_S9_EEENS6_IJNS7_ILi1EEESI_SI_EEESC_SE_Li128ELb0ELb1ELb1ELb0EEENS1_19SingleTileSchedulerILb0ELb1ELb1ELi128EEEEEEEEEvNT_6ParamsE,@"STO_CUDA_ENTRY STV_DEFAULT"
_ZN7cutlass13device_kernelIN5flash19enable_sm80_to_sm89INS1_16FlashAttnFwdSm80INS1_25CollectiveMainloopFwdSm80ILi4ELi1ELb0EN4cute5tupleIJNS5_1CILi128EEENS7_ILi112EEENS7_ILi64EEEEEELi64ENS_6half_tEfNS_4arch4Sm80ELb0ELb0ELb0ELb0ELb0ELb0ELb1ELb1EEENS1_21CollectiveEpilogueFwdINS6_IJS8_SA_S9_EEENS6_IJNS7_ILi1EEESI_SI_EEESC_SE_Li128ELb0ELb1ELb1ELb0EEENS1_19SingleTileSchedulerILb0ELb1ELb1ELi128EEEEEEEEEvNT_6ParamsE:
[----:B------:R-:W-:Y:S01]  /*0000*/  LDC R1, c[0x0][0x37c] ;  /* 0x0000df00ff017b82 */ /* 0x000fe20000000800 */
[----:B------:R-:W-:Y:S05]  /*0010*/  EXIT ;  /* 0x000000000000794d */ /* 0x000fea0003800000 */
.L_x_0:
[----:B------:R-:W-:-:S00]  /*0020*/  BRA `(.L_x_0) ;  /* 0xfffffffc00fc7947 */ /* 0x000fc0000383ffff */
[----:B------:R-:W-:-:S00]  /*0030*/  NOP ;  /* 0x0000000000007918 */ /* 0x000fc00000000000 */
        /* <DEDUP_REMOVED lines=12> */
.L_x_9:


//--------------------- .text._ZN7cutlass13device_kernelIN5flash19enable_sm80_to_sm89INS1_16FlashAttnFwdSm80INS1_25CollectiveMainloopFwdSm80ILi4ELi1ELb0EN4cute5tupleIJNS5_1CILi128EEENS7_ILi80EEENS7_ILi64EEEEEELi64ENS_6half_tEfNS_4arch4Sm80ELb0ELb0ELb0ELb1ELb0ELb0ELb1ELb1EEENS1_21CollectiveEpilogueFwdINS6_IJS8_SA_S9_EEENS6_IJNS7_ILi1EEESI_SI_EEESC_SE_Li128ELb1ELb1ELb1ELb0EEENS1_36VarlenDynamicPersistentTileSchedulerILi128ELi80ELi128ELi128ELb1ELb1ELb0ELb0ELb1ELb1EEEEEEEEEvNT_6ParamsE --------------------------
	.section	.text._ZN7cutlass13device_kernelIN5flash19enable_sm80_to_sm89INS1_16FlashAttnFwdSm80INS1_25CollectiveMainloopFwdSm80ILi4ELi1ELb0EN4cute5tupleIJNS5_1CILi128EEENS7_ILi80EEENS7_ILi64EEEEEELi64ENS_6half_tEfNS_4arch4Sm80ELb0ELb0ELb0ELb1ELb0ELb0ELb1ELb1EEENS1_21CollectiveEpilogueFwdINS6_IJS8_SA_S9_EEENS6_IJNS7_ILi1EEESI_SI_EEESC_SE_Li128ELb1ELb1ELb1ELb0EEENS1_36VarlenDynamicPersistentTileSchedulerILi128ELi80ELi128ELi128ELb1ELb1ELb0ELb0ELb1ELb1EEEEEEEEEvNT_6ParamsE,"ax",@progbits
	.align	128
.text._ZN7cutlass13device_kernelIN5flash19enable_sm80_to_sm89INS1_16FlashAttnFwdSm80INS1_25CollectiveMainloopFwdSm80ILi4ELi1ELb0EN4cute5tupleIJNS5_1CILi128EEENS7_ILi80EEENS7_ILi64EEEEEELi64ENS_6half_tEfNS_4arch4Sm80ELb0ELb0ELb0ELb1ELb0ELb0ELb1ELb1EEENS1_21CollectiveEpilogueFwdINS6_IJS8_SA_S9_EEENS6_IJNS7_ILi1EEESI_SI_EEESC_SE_Li128ELb1ELb1ELb1ELb0EEENS1_36VarlenDynamicPersistentTileSchedulerILi128ELi80ELi128ELi128ELb1ELb1ELb0ELb0ELb1ELb1EEEEEEEEEvNT_6ParamsE:
        .type           _ZN7cutlass13device_kernelIN5flash19enable_sm80_to_sm89INS1_16FlashAttnFwdSm80INS1_25CollectiveMainloopFwdSm80ILi4ELi1ELb0EN4cute5tupleIJNS5_1CILi128EEENS7_ILi80EEENS7_ILi64EEEEEELi64ENS_6half_tEfNS_4arch4Sm80ELb0ELb0ELb0ELb1ELb0ELb0ELb1ELb1EEENS1_21CollectiveEpilogueFwdINS6_IJS8_SA_S9_EEENS6_IJNS7_ILi1EEESI_SI_EEESC_SE_Li128ELb1ELb1ELb1ELb0EEENS1_36VarlenDynamicPersistentTileSchedulerILi128ELi80ELi128ELi128ELb1ELb1ELb0ELb0ELb1ELb1EEEEEEEEEvNT_6ParamsE,@function
        .size           _ZN7cutlass13device_kernelIN5flash19enable_sm80_to_sm89INS1_16FlashAttnFwdSm80INS1_25CollectiveMainloopFwdSm80ILi4ELi1ELb0EN4cute5tupleIJNS5_1CILi128EEENS7_ILi80EEENS7_ILi64EEEEEELi64ENS_6half_tEfNS_4arch4Sm80ELb0ELb0ELb0ELb1ELb0ELb0ELb1ELb1EEENS1_21CollectiveEpilogueFwdINS6_IJS8_SA_S9_EEENS6_IJNS7_ILi1EEESI_SI_EEESC_SE_Li128ELb1ELb1ELb1ELb0EEENS1_36VarlenDynamicPersistentTileSchedulerILi128ELi80ELi128ELi128ELb1ELb1ELb0ELb0ELb1ELb1EEEEEEEEEvNT_6ParamsE,(.L_x_10 - _ZN7cutlass13device_kernelIN5flash19enable_sm80_to_sm89INS1_16FlashAttnFwdSm80INS1_25CollectiveMainloopFwdSm80ILi4ELi1ELb0EN4cute5tupleIJNS5_1CILi128EEENS7_ILi80EEENS7_ILi64EEEEEELi64ENS_6half_tEfNS_4arch4Sm80ELb0ELb0ELb0ELb1ELb0ELb0ELb1ELb1EEENS1_21CollectiveEpilogueFwdINS6_IJS8_SA_S9_EEENS6_IJNS7_ILi1EEESI_SI_EEESC_SE_Li128ELb1ELb1ELb1ELb0EEENS1_36VarlenDynamicPersistentTileSchedulerILi128ELi80ELi128ELi128ELb1ELb1ELb0ELb0ELb1ELb1EEEEEEEEEvNT_6ParamsE)
        .other          _ZN7cutlass13device_kernelIN5flash19enable_sm80_to_sm89INS1_16FlashAttnFwdSm80INS1_25CollectiveMainloopFwdSm80ILi4ELi1ELb0EN4cute5tupleIJNS5_1CILi128EEENS7_ILi80EEENS7_ILi64EEEEEELi64ENS_6half_tEfNS_4arch4Sm80ELb0ELb0ELb0ELb1ELb0ELb0ELb1ELb1EEENS1_21CollectiveEpilogueFwdINS6_IJS8_SA_S9_EEENS6_IJNS7_ILi1EEESI_SI_EEESC_SE_Li128ELb1ELb1ELb1ELb0EEENS1_36VarlenDynamicPersistentTileSchedulerILi128ELi80ELi128ELi128ELb1ELb1ELb0ELb0ELb1ELb1EEEEEEEEEvNT_6ParamsE,@"STO_CUDA_ENTRY STV_DEFAULT"
_ZN7cutlass13device_kernelIN5flash19enable_sm80_to_sm89INS1_16FlashAttnFwdSm80INS1_25CollectiveMainloopFwdSm80ILi4ELi1ELb0EN4cute5tupleIJNS5_1CILi128EEENS7_ILi80EEENS7_ILi64EEEEEELi64ENS_6half_tEfNS_4arch4Sm80ELb0ELb0ELb0ELb1ELb0ELb0ELb1ELb1EEENS1_21CollectiveEpilogueFwdINS6_IJS8_SA_S9_EEENS6_IJNS7_ILi1EEESI_SI_EEESC_SE_Li128ELb1ELb1ELb1ELb0EEENS1_36VarlenDynamicPersistentTileSchedulerILi128ELi80ELi128ELi128ELb1ELb1ELb0ELb0ELb1ELb1EEEEEEEEEvNT_6ParamsE:
[----:B------:R-:W-:Y:S01]  /*0000*/  LDC R1, c[0x0][0x37c] ;  /* 0x0000df00ff017b82 */ /* 0x000fe20000000800 */
[----:B------:R-:W-:Y:S05]  /*0010*/  EXIT ;  /* 0x000000000000794d */ /* 0x000fea0003800000 */
.L_x_1:
        /* <DEDUP_REMOVED lines=14> */
.L_x_10:


//--------------------- .text._ZN7cutlass13device_kernelIN5flash19enable_sm80_to_sm89INS1_16FlashAttnFwdSm80INS1_25CollectiveMainloopFwdSm80ILi4ELi1ELb0EN4cute5tupleIJNS5_1CILi128EEENS7_ILi80EEENS7_ILi64EEEEEELi64ENS_6half_tEfNS_4arch4Sm80ELb0ELb0ELb0ELb1ELb0ELb1ELb1ELb1EEENS1_21CollectiveEpilogueFwdINS6_IJS8_SA_S9_EEENS6_IJNS7_ILi1EEESI_SI_EEESC_SE_Li128ELb1ELb1ELb1ELb0EEENS1_36VarlenDynamicPersistentTileSchedulerILi128ELi80ELi128ELi128ELb1ELb1ELb0ELb0ELb1ELb1EEEEEEEEEvNT_6ParamsE --------------------------
	.section	.text._ZN7cutlass13device_kernelIN5flash19enable_sm80_to_sm89INS1_16FlashAttnFwdSm80INS1_25CollectiveMainloopFwdSm80ILi4ELi1ELb0EN4cute5tupleIJNS5_1CILi128EEENS7_ILi80EEENS7_ILi64EEEEEELi64ENS_6half_tEfNS_4arch4Sm80ELb0ELb0ELb0ELb1ELb0ELb1ELb1ELb1EEENS1_21CollectiveEpilogueFwdINS6_IJS8_SA_S9_EEENS6_IJNS7_ILi1EEESI_SI_EEESC_SE_Li128ELb1ELb1ELb1ELb0EEENS1_36VarlenDynamicPersistentTileSchedulerILi128ELi80ELi128ELi128ELb1ELb1ELb0ELb0ELb1ELb1EEEEEEEEEvNT_6ParamsE,"ax",@progbits
	.align	128
.text._ZN7cutlass13device_kernelIN5flash19enable_sm80_to_sm89INS1_16FlashAttnFwdSm80INS1_25CollectiveMainloopFwdSm80ILi4ELi1ELb0EN4cute5tupleIJNS5_1CILi128EEENS7_ILi80EEENS7_ILi64EEEEEELi64ENS_6half_tEfNS_4arch4Sm80ELb0ELb0ELb0ELb1ELb0ELb1ELb1ELb1EEENS1_21CollectiveEpilogueFwdINS6_IJS8_SA_S9_EEENS6_IJNS7_ILi1EEESI_SI_EEESC_SE_Li128ELb1ELb1ELb1ELb0EEENS1_36VarlenDynamicPersistentTileSchedulerILi128ELi80ELi128ELi128ELb1ELb1ELb0ELb0ELb1ELb1EEEEEEEEEvNT_6ParamsE:
        .type           _ZN7cutlass13device_kernelIN5flash19enable_sm80_to_sm89INS1_16FlashAttnFwdSm80INS1_25CollectiveMainloopFwdSm80ILi4ELi1ELb0EN4cute5tupleIJNS5_1CILi128EEENS7_ILi80EEENS7_ILi64EEEEEELi64ENS_6half_tEfNS_4arch4Sm80ELb0ELb0ELb0ELb1ELb0ELb1ELb1ELb1EEENS1_21CollectiveEpilogueFwdINS6_IJS8_SA_S9_EEENS6_IJNS7_ILi1EEESI_SI_EEESC_SE_Li128ELb1ELb1ELb1ELb0EEENS1_36VarlenDynamicPersistentTileSchedulerILi128ELi80ELi128ELi128ELb1ELb1ELb0ELb0ELb1ELb1EEEEEEEEEvNT_6ParamsE,@function
        .size           _ZN7cutlass13device_kernelIN5flash19enable_sm80_to_sm89INS1_16FlashAttnFwdSm80INS1_25CollectiveMainloopFwdSm80ILi4ELi1ELb0EN4cute5tupleIJNS5_1CILi128EEENS7_ILi80EEENS7_ILi64EEEEEELi64ENS_6half_tEfNS_4arch4Sm80ELb0ELb0ELb0ELb1ELb0ELb1ELb1ELb1EEENS1_21CollectiveEpilogueFwdINS6_IJS8_SA_S9_EEENS6_IJNS7_ILi1EEESI_SI_EEESC_SE_Li128ELb1ELb1ELb1ELb0EEENS1_36VarlenDynamicPersistentTileSchedulerILi128ELi80ELi128ELi128ELb1ELb1ELb0ELb0ELb1ELb1EEEEEEEEEvNT_6ParamsE,(.L_x_11 - _ZN7cutlass13device_kernelIN5flash19enable_sm80_to_sm89INS1_16FlashAttnFwdSm80INS1_25CollectiveMainloopFwdSm80ILi4ELi1ELb0EN4cute5tupleIJNS5_1CILi128EEENS7_ILi80EEENS7_ILi64EEEEEELi64ENS_6half_tEfNS_4arch4Sm80ELb0ELb0ELb0ELb1ELb0ELb1ELb1ELb1EEENS1_21CollectiveEpilogueFwdINS6_IJS8_SA_S9_EEENS6_IJNS7_ILi1EEESI_SI_EEESC_SE_Li128ELb1ELb1ELb1ELb0EEENS1_36VarlenDynamicPersistentTileSchedulerILi128ELi80ELi128ELi128ELb1ELb1ELb0ELb0ELb1ELb1EEEEEEEEEvNT_6ParamsE)
        .other          _ZN7cutlass13device_kernelIN5flash19enable_sm80_to_sm89INS1_16FlashAttnFwdSm80INS1_25CollectiveMainloopFwdSm80ILi4ELi1ELb0EN4cute5tupleIJNS5_1CILi128EEENS7_ILi80EEENS7_ILi64EEEEEELi64ENS_6half_tEfNS_4arch4Sm80ELb0ELb0ELb0ELb1ELb0ELb1ELb1ELb1EEENS1_21CollectiveEpilogueFwdINS6_IJS8_SA_S9_EEENS6_IJNS7_ILi1EEESI_SI_EEESC_SE_Li128ELb1ELb1ELb1ELb0EEENS1_36VarlenDynamicPersistentTileSchedulerILi128ELi80ELi128ELi128ELb1ELb1ELb0ELb0ELb1ELb1EEEEEEEEEvNT_6ParamsE,@"STO_CUDA_ENTRY STV_DEFAULT"
_ZN7cutlass13device_kernelIN5flash19enable_sm80_to_sm89INS1_16FlashAttnFwdSm80INS1_25CollectiveMainloopFwdSm80ILi4ELi1ELb0EN4cute5tupleIJNS5_1CILi128EEENS7_ILi80EEENS7_ILi64EEEEEELi64ENS_6half_tEfNS_4arch4Sm80ELb0ELb0ELb0ELb1ELb0ELb1ELb1ELb1EEENS1_21CollectiveEpilogueFwdINS6_IJS8_SA_S9_EEENS6_IJNS7_ILi1EEESI_SI_EEESC_SE_Li128ELb1ELb1ELb1ELb0EEENS1_36VarlenDynamicPersistentTileSchedulerILi128ELi80ELi128ELi128ELb1ELb1ELb0ELb0ELb1ELb1EEEEEEEEEvNT_6ParamsE:
[----:B------:R-:W-:Y:S01]  /*0000*/  LDC R1, c[0x0][0x37c] ;  /* 0x0000df00ff017b82 */ /* 0x000fe20000000800 */
[----:B------:R-:W-:Y:S05]  /*0010*/  EXIT ;  /* 0x000000000000794d */ /* 0x000fea0003800000 */
.L_x_2:
        /* <DEDUP_REMOVED lines=14> */
.L_x_11:


//--------------------- .text._ZN7cutlass13device_kernelIN5flash19enable_sm80_to_sm89INS1_16FlashAttnFwdSm80INS1_25CollectiveMainloopFwdSm80ILi4ELi1ELb0EN4cute5tupleIJNS5_1CILi128EEENS7_ILi96EEENS7_ILi64EEEEEELi64ENS_6half_tEfNS_4arch4Sm80ELb0ELb1ELb0ELb0ELb0ELb0ELb1ELb1EEENS1_21CollectiveEpilogueFwdINS6_IJS8_SA_S9_EEENS6_IJNS7_ILi1EEESI_SI_EEESC_SE_Li128ELb0ELb1ELb1ELb0EEENS1_19SingleTileSchedulerILb0ELb1ELb1ELi128EEEEEEEEEvNT_6ParamsE --------------------------
	.section	.text._ZN7cutlass13device_kernelIN5flash19enable_sm80_to_sm89INS1_16FlashAttnFwdSm80INS1_25CollectiveMainloopFwdSm80ILi4ELi1ELb0EN4cute5tupleIJNS5_1CILi128EEENS7_ILi96EEENS7_ILi64EEEEEELi64ENS_6half_tEfNS_4arch4Sm80ELb0ELb1ELb0ELb0ELb0ELb0ELb1ELb1EEENS1_21CollectiveEpilogueFwdINS6_IJS8_SA_S9_EEENS6_IJNS7_ILi1EEESI_SI_EEESC_SE_Li128ELb0ELb1ELb1ELb0EEENS1_19SingleTileSchedulerILb0ELb1ELb1ELi128EEEEEEEEEvNT_6ParamsE,"ax",@progbits
	.align	128
.text._ZN7cutlass13device_kernelIN5flash19enable_sm80_to_sm89INS1_16FlashAttnFwdSm80INS1_25CollectiveMainloopFwdSm80ILi4ELi1ELb0EN4cute5tupleIJNS5_1CILi128EEENS7_ILi96EEENS7_ILi64EEEEEELi64ENS_6half_tEfNS_4arch4Sm80ELb0ELb1ELb0ELb0ELb0ELb0ELb1ELb1EEENS1_21CollectiveEpilogueFwdINS6_IJS8_SA_S9_EEENS6_IJNS7_ILi1EEESI_SI_EEESC_SE_Li128ELb0ELb1ELb1ELb0EEENS1_19SingleTileSchedulerILb0ELb1ELb1ELi128EEEEEEEEEvNT_6ParamsE:
        .type           _ZN7cutlass13device_kernelIN5flash19enable_sm80_to_sm89INS1_16FlashAttnFwdSm80INS1_25CollectiveMainloopFwdSm80ILi4ELi1ELb0EN4cute5tupleIJNS5_1CILi128EEENS7_ILi96EEENS7_ILi64EEEEEELi64ENS_6half_tEfNS_4arch4Sm80ELb0ELb1ELb0ELb0ELb0ELb0ELb1ELb1EEENS1_21CollectiveEpilogueFwdINS6_IJS8_SA_S9_EEENS6_IJNS7_ILi1EEESI_SI_EEESC_SE_Li128ELb0ELb1ELb1ELb0EEENS1_19SingleTileSchedulerILb0ELb1ELb1ELi128EEEEEEEEEvNT_6ParamsE,@function
        .size           _ZN7cutlass13device_kernelIN5flash19enable_sm80_to_sm89INS1_16FlashAttnFwdSm80INS1_25CollectiveMainloopFwdSm80ILi4ELi1ELb0EN4cute5tupleIJNS5_1CILi128EEENS7_ILi96EEENS7_ILi64EEEEEELi64ENS_6half_tEfNS_4arch4Sm80ELb0ELb1ELb0ELb0ELb0ELb0ELb1ELb1EEENS1_21CollectiveEpilogueFwdINS6_IJS8_SA_S9_EEENS6_IJNS7_ILi1EEESI_SI_EEESC_SE_Li128ELb0ELb1ELb1ELb0EEENS1_19SingleTileSchedulerILb0ELb1ELb1ELi128EEEEEEEEEvNT_6ParamsE,(.L_x_12 - _ZN7cutlass13device_kernelIN5flash19enable_sm80_to_sm89INS1_16FlashAttnFwdSm80INS1_25CollectiveMainloopFwdSm80ILi4ELi1ELb0EN4cute5tupleIJNS5_1CILi128EEENS7_ILi96EEENS7_ILi64EEEEEELi64ENS_6half_tEfNS_4arch4Sm80ELb0ELb1ELb0ELb0ELb0ELb0ELb1ELb1EEENS1_21CollectiveEpilogueFwdINS6_IJS8_SA_S9_EEENS6_IJNS7_ILi1EEESI_SI_EEESC_SE_Li128ELb0ELb1ELb1ELb0EEENS1_19SingleTileSchedulerILb0ELb1ELb1ELi128EEEEEEEEEvNT_6ParamsE)
        .other          _ZN7cutlass13device_kernelIN5flash19enable_sm80_to_sm89INS1_16FlashAttnFwdSm80INS1_25CollectiveMainloopFwdSm80ILi4ELi1ELb0EN4cute5tupleIJNS5_1CILi128EEENS7_ILi96EEENS7_ILi64EEEEEELi64ENS_6half_tEfNS_4arch4Sm80ELb0ELb1ELb0ELb0ELb0ELb0ELb1ELb1EEENS1_21CollectiveEpilogueFwdINS6_IJS8_SA_S9_EEENS6_IJNS7_ILi1EEESI_SI_EEESC_SE_Li128ELb0ELb1ELb1ELb0EEENS1_19SingleTileSchedulerILb0ELb1ELb1ELi128EEEEEEEEEvNT_6ParamsE,@"STO_CUDA_ENTRY STV_DEFAULT"
_ZN7cutlass13device_kernelIN5flash19enable_sm80_to_sm89INS1_16FlashAttnFwdSm80INS1_25CollectiveMainloopFwdSm80ILi4ELi1ELb0EN4cute5tupleIJNS5_1CILi128EEENS7_ILi96EEENS7_ILi64EEEEEELi64ENS_6half_tEfNS_4arch4Sm80ELb0ELb1ELb0ELb0ELb0ELb0ELb1ELb1EEENS1_21CollectiveEpilogueFwdINS6_IJS8_SA_S9_EEENS6_IJNS7_ILi1EEESI_SI_EEESC_SE_Li128ELb0ELb1ELb1ELb0EEENS1_19SingleTileSchedulerILb0ELb1ELb1ELi128EEEEEEEEEvNT_6ParamsE:
[----:B------:R-:W-:Y:S01]  /*0000*/  LDC R1, c[0x0][0x37c] ;  /* 0x0000df00ff017b82 */ /* 0x000fe20000000800 */
[----:B------:R-:W-:Y:S05]  /*0010*/  EXIT ;  /* 0x000000000000794d */ /* 0x000fea0003800000 */
.L_x_3:
        /* <DEDUP_REMOVED lines=14> */
.L_x_12:


//--------------------- .text._ZN7cutlass13device_kernelIN5flash19enable_sm80_to_sm89INS1_16FlashAttnFwdSm80INS1_25CollectiveMainloopFwdSm80ILi4ELi1ELb0EN4cute5tupleIJNS5_1CILi128EEENS7_ILi80EEENS7_ILi64EEEEEELi64ENS_6half_tEfNS_4arch4Sm80ELb0ELb1ELb0ELb1ELb0ELb0ELb1ELb1EEENS1_21CollectiveEpilogueFwdINS6_IJS8_SA_S9_EEENS6_IJNS7_ILi1EEESI_SI_EEESC_SE_Li128ELb1ELb1ELb1ELb0EEENS1_36VarlenDynamicPersistentTileSchedulerILi128ELi80ELi128ELi128ELb1ELb1ELb0ELb1ELb0ELb1EEEEEEEEEvNT_6ParamsE --------------------------
	.section	.text._ZN7cutlass13device_kernelIN5flash19enable_sm80_to_sm89INS1_16FlashAttnFwdSm80INS1_25CollectiveMainloopFwdSm80ILi4ELi1ELb0EN4cute5tupleIJNS5_1CILi128EEENS7_ILi80EEENS7_ILi64EEEEEELi64ENS_6half_tEfNS_4arch4Sm80ELb0ELb1ELb0ELb1ELb0ELb0ELb1ELb1EEENS1_21CollectiveEpilogueFwdINS6_IJS8_SA_S9_EEENS6_IJNS7_ILi1EEESI_SI_EEESC_SE_Li128ELb1ELb1ELb1ELb0EEENS1_36VarlenDynamicPersistentTileSchedulerILi128ELi80ELi128ELi128ELb1ELb1ELb0ELb1ELb0ELb1EEEEEEEEEvNT_6ParamsE,"ax",@progbits
	.align	128
.text._ZN7cutlass13device_kernelIN5flash19enable_sm80_to_sm89INS1_16FlashAttnFwdSm80INS1_25CollectiveMainloopFwdSm80ILi4ELi1ELb0EN4cute5tupleIJNS5_1CILi128EEENS7_ILi80EEENS7_ILi64EEEEEELi64ENS_6half_tEfNS_4arch4Sm80ELb0ELb1ELb0ELb1ELb0ELb0ELb1ELb1EEENS1_21CollectiveEpilogueFwdINS6_IJS8_SA_S9_EEENS6_IJNS7_ILi1EEESI_SI_EEESC_SE_Li128ELb1ELb1ELb1ELb0EEENS1_36VarlenDynamicPersistentTileSchedulerILi128ELi80ELi128ELi128ELb1ELb1ELb0ELb1ELb0ELb1EEEEEEEEEvNT_6ParamsE:
        .type           _ZN7cutlass13device_kernelIN5flash19enable_sm80_to_sm89INS1_16FlashAttnFwdSm80INS1_25CollectiveMainloopFwdSm80ILi4ELi1ELb0EN4cute5tupleIJNS5_1CILi128EEENS7_ILi80EEENS7_ILi64EEEEEELi64ENS_6half_tEfNS_4arch4Sm80ELb0ELb1ELb0ELb1ELb0ELb0ELb1ELb1EEENS1_21CollectiveEpilogueFwdINS6_IJS8_SA_S9_EEENS6_IJNS7_ILi1EEESI_SI_EEESC_SE_Li128ELb1ELb1ELb1ELb0EEENS1_36VarlenDynamicPersistentTileSchedulerILi128ELi80ELi128ELi128ELb1ELb1ELb0ELb1ELb0ELb1EEEEEEEEEvNT_6ParamsE,@function
        .size           _ZN7cutlass13device_kernelIN5flash19enable_sm80_to_sm89INS1_16FlashAttnFwdSm80INS1_25CollectiveMainloopFwdSm80ILi4ELi1ELb0EN4cute5tupleIJNS5_1CILi128EEENS7_ILi80EEENS7_ILi64EEEEEELi64ENS_6half_tEfNS_4arch4Sm80ELb0ELb1ELb0ELb1ELb0ELb0ELb1ELb1EEENS1_21CollectiveEpilogueFwdINS6_IJS8_SA_S9_EEENS6_IJNS7_ILi1EEESI_SI_EEESC_SE_Li128ELb1ELb1ELb1ELb0EEENS1_36VarlenDynamicPersistentTileSchedulerILi128ELi80ELi128ELi128ELb1ELb1ELb0ELb1ELb0ELb1EEEEEEEEEvNT_6ParamsE,(.L_x_13 - _ZN7cutlass13device_kernelIN5flash19enable_sm80_to_sm89INS1_16FlashAttnFwdSm80INS1_25CollectiveMainloopFwdSm80ILi4ELi1ELb0EN4cute5tupleIJNS5_1CILi128EEENS7_ILi80EEENS7_ILi64EEEEEELi64ENS_6half_tEfNS_4arch4Sm80ELb0ELb1ELb0ELb1ELb0ELb0ELb1ELb1EEENS1_21CollectiveEpilogueFwdINS6_IJS8_SA_S9_EEENS6_IJNS7_ILi1EEESI_SI_EEESC_SE_Li128ELb1ELb1ELb1ELb0EEENS1_36VarlenDynamicPersistentTileSchedulerILi128ELi80ELi128ELi128ELb1ELb1ELb0ELb1ELb0ELb1EEEEEEEEEvNT_6ParamsE)
        .other          _ZN7cutlass13device_kernelIN5flash19enable_sm80_to_sm89INS1_16FlashAttnFwdSm80INS1_25CollectiveMainloopFwdSm80ILi4ELi1ELb0EN4cute5tupleIJNS5_1CILi128EEENS7_ILi80EEENS7_ILi64EEEEEELi64ENS_6half_tEfNS_4arch4Sm80ELb0ELb1ELb0ELb1ELb0ELb0ELb1ELb1EEENS1_21CollectiveEpilogueFwdINS6_IJS8_SA_S9_EEENS6_IJNS7_ILi1EEESI_SI_EEESC_SE_Li128ELb1ELb1ELb1ELb0EEENS1_36VarlenDynamicPersistentTileSchedulerILi128ELi80ELi128ELi128ELb1ELb1ELb0ELb1ELb0ELb1EEEEEEEEEvNT_6ParamsE,@"STO_CUDA_ENTRY STV_DEFAULT"
_ZN7cutlass13device_kernelIN5flash19enable_sm80_to_sm89INS1_16FlashAttnFwdSm80INS1_25CollectiveMainloopFwdSm80ILi4ELi1ELb0EN4cute5tupleIJNS5_1CILi128EEENS7_ILi80EEENS7_ILi64EEEEEELi64ENS_6half_tEfNS_4arch4Sm80ELb0ELb1ELb0ELb1ELb0ELb0ELb1ELb1EEENS1_21CollectiveEpilogueFwdINS6_IJS8_SA_S9_EEENS6_IJNS7_ILi1EEESI_SI_EEESC_SE_Li128ELb1ELb1ELb1ELb0EEENS1_36VarlenDynamicPersistentTileSchedulerILi128ELi80ELi128ELi128ELb1ELb1ELb0ELb1ELb0ELb1EEEEEEEEEvNT_6ParamsE:
[----:B------:R-:W-:Y:S01]  /*0000*/  LDC R1, c[0x0][0x37c] ;  /* 0x0000df00ff017b82 */ /* 0x000fe20000000800 */
[----:B------:R-:W-:Y:S05]  /*0010*/  EXIT ;  /* 0x000000000000794d */ /* 0x000fea0003800000 */
.L_x_4:
        /* <DEDUP_REMOVED lines=14> */
.L_x_13:


//--------------------- .text._ZN7cutlass13device_kernelIN5flash19enable_sm80_to_sm89INS1_16FlashAttnFwdSm80INS1_25CollectiveMainloopFwdSm80ILi4ELi1ELb0EN4cute5tupleIJNS5_1CILi128EEENS7_ILi80EEENS7_ILi64EEEEEELi64ENS_6half_tEfNS_4arch4Sm80ELb0ELb1ELb0ELb1ELb0ELb1ELb1ELb1EEENS1_21CollectiveEpilogueFwdINS6_IJS8_SA_S9_EEENS6_IJNS7_ILi1EEESI_SI_EEESC_SE_Li128ELb1ELb1ELb1ELb0EEENS1_36VarlenDynamicPersistentTileSchedulerILi128ELi80ELi128ELi128ELb1ELb1ELb0ELb1ELb0ELb1EEEEEEEEEvNT_6ParamsE --------------------------
	.section	.text._ZN7cutlass13device_kernelIN5flash19enable_sm80_to_sm89INS1_16FlashAttnFwdSm80INS1_25CollectiveMainloopFwdSm80ILi4ELi1ELb0EN4cute5tupleIJNS5_1CILi128EEENS7_ILi80EEENS7_ILi64EEEEEELi64ENS_6half_tEfNS_4arch4Sm80ELb0ELb1ELb0ELb1ELb0ELb1ELb1ELb1EEENS1_21CollectiveEpilogueFwdINS6_IJS8_SA_S9_EEENS6_IJNS7_ILi1EEESI_SI_EEESC_SE_Li128ELb1ELb1ELb1ELb0EEENS1_36VarlenDynamicPersistentTileSchedulerILi128ELi80ELi128ELi128ELb1ELb1ELb0ELb1ELb0ELb1EEEEEEEEEvNT_6ParamsE,"ax",@progbits
	.align	128
.text._ZN7cutlass13device_kernelIN5flash19enable_sm80_to_sm89INS1_16FlashAttnFwdSm80INS1_25CollectiveMainloopFwdSm80ILi4ELi1ELb0EN4cute5tupleIJNS5_1CILi128EEENS7_ILi80EEENS7_ILi64EEEEEELi64ENS_6half_tEfNS_4arch4Sm80ELb0ELb1ELb0ELb1ELb0ELb1ELb1ELb1EEENS1_21CollectiveEpilogueFwdINS6_IJS8_SA_S9_EEENS6_IJNS7_ILi1EEESI_SI_EEESC_SE_Li128ELb1ELb1ELb1ELb0EEENS1_36VarlenDynamicPersistentTileSchedulerILi128ELi80ELi128ELi128ELb1ELb1ELb0ELb1ELb0ELb1EEEEEEEEEvNT_6ParamsE:
        .type           _ZN7cutlass13device_kernelIN5flash19enable_sm80_to_sm89INS1_16FlashAttnFwdSm80INS1_25CollectiveMainloopFwdSm80ILi4ELi1ELb0EN4cute5tupleIJNS5_1CILi128EEENS7_ILi80EEENS7_ILi64EEEEEELi64ENS_6half_tEfNS_4arch4Sm80ELb0ELb1ELb0ELb1ELb0ELb1ELb1ELb1EEENS1_21CollectiveEpilogueFwdINS6_IJS8_SA_S9_EEENS6_IJNS7_ILi1EEESI_SI_EEESC_SE_Li128ELb1ELb1ELb1ELb0EEENS1_36VarlenDynamicPersistentTileSchedulerILi128ELi80ELi128ELi128ELb1ELb1ELb0ELb1ELb0ELb1EEEEEEEEEvNT_6ParamsE,@function
        .size           _ZN7cutlass13device_kernelIN5flash19enable_sm80_to_sm89INS1_16FlashAttnFwdSm80INS1_25CollectiveMainloopFwdSm80ILi4ELi1ELb0EN4cute5tupleIJNS5_1CILi128EEENS7_ILi80EEENS7_ILi64EEEEEELi64ENS_6half_tEfNS_4arch4Sm80ELb0ELb1ELb0ELb1ELb0ELb1ELb1ELb1EEENS1_21CollectiveEpilogueFwdINS6_IJS8_SA_S9_EEENS6_IJNS7_ILi1EEESI_SI_EEESC_SE_Li128ELb1ELb1ELb1ELb0EEENS1_36VarlenDynamicPersistentTileSchedulerILi128ELi80ELi128ELi128ELb1ELb1ELb0ELb1ELb0ELb1EEEEEEEEEvNT_6ParamsE,(.L_x_14 - _ZN7cutlass13device_kernelIN5flash19enable_sm80_to_sm89INS1_16FlashAttnFwdSm80INS1_25CollectiveMainloopFwdSm80ILi4ELi1ELb0EN4cute5tupleIJNS5_1CILi128EEENS7_ILi80EEENS7_ILi64EEEEEELi64ENS_6half_tEfNS_4arch4Sm80ELb0ELb1ELb0ELb1ELb0ELb1ELb1ELb1EEENS1_21CollectiveEpilogueFwdINS6_IJS8_SA_S9_EEENS6_IJNS7_ILi1EEESI_SI_EEESC_SE_Li128ELb1ELb1ELb1ELb0EEENS1_36VarlenDynamicPersistentTileSchedulerILi128ELi80ELi128ELi128ELb1ELb1ELb0ELb1ELb0ELb1EEEEEEEEEvNT_6ParamsE)
        .other          _ZN7cutlass13device_kernelIN5flash19enable_sm80_to_sm89INS1_16FlashAttnFwdSm80INS1_25CollectiveMainloopFwdSm80ILi4ELi1ELb0EN4cute5tupleIJNS5_1CILi128EEENS7_ILi80EEENS7_ILi64EEEEEELi64ENS_6half_tEfNS_4arch4Sm80ELb0ELb1ELb0ELb1ELb0ELb1ELb1ELb1EEENS1_21CollectiveEpilogueFwdINS6_IJS8_SA_S9_EEENS6_IJNS7_ILi1EEESI_SI_EEESC_SE_Li128ELb1ELb1ELb1ELb0EEENS1_36VarlenDynamicPersistentTileSchedulerILi128ELi80ELi128ELi128ELb1ELb1ELb0ELb1ELb0ELb1EEEEEEEEEvNT_6ParamsE,@"STO_CUDA_ENTRY STV_DEFAULT"
_ZN7cutlass13device_kernelIN5flash19enable_sm80_to_sm89INS1_16FlashAttnFwdSm80INS1_25CollectiveMainloopFwdSm80ILi4ELi1ELb0EN4cute5tupleIJNS5_1CILi128EEENS7_ILi80EEENS7_ILi64EEEEEELi64ENS_6half_tEfNS_4arch4Sm80ELb0ELb1ELb0ELb1ELb0ELb1ELb1ELb1EEENS1_21CollectiveEpilogueFwdINS6_IJS8_SA_S9_EEENS6_IJNS7_ILi1EEESI_SI_EEESC_SE_Li128ELb1ELb1ELb1ELb0EEENS1_36VarlenDynamicPersistentTileSchedulerILi128ELi80ELi128ELi128ELb1ELb1ELb0ELb1ELb0ELb1EEEEEEEEEvNT_6ParamsE:
[----:B------:R-:W-:Y:S01]  /*0000*/  LDC R1, c[0x0][0x37c] ;  /* 0x0000df00ff017b82 */ /* 0x000fe20000000800 */
[----:B------:R-:W-:Y:S05]  /*0010*/  EXIT ;  /* 0x000000000000794d */ /* 0x000fea0003800000 */
.L_x_5:
        /* <DEDUP_REMOVED lines=14> */
.L_x_14:


//--------------------- .text._ZN7cutlass13device_kernelIN5flash19enable_sm80_to_sm89INS1_16FlashAttnFwdSm80INS1_25CollectiveMainloopFwdSm80ILi4ELi1ELb0EN4cute5tupleIJNS5_1CILi128EEENS7_ILi112EEENS7_ILi64EEEEEELi64ENS_6half_tEfNS_4arch4Sm80ELb1ELb0ELb0ELb0ELb0ELb0ELb1ELb1EEENS1_21CollectiveEpilogueFwdINS6_IJS8_SA_S9_EEENS6_IJNS7_ILi1EEESI_SI_EEESC_SE_Li128ELb0ELb1ELb1ELb0EEENS1_30DynamicPersistentTileSchedulerILi128ELi128ELb1ELb1ELb0EEEEEEEEEvNT_6ParamsE --------------------------
	.section	.text._ZN7cutlass13device_kernelIN5flash19enable_sm80_to_sm89INS1_16FlashAttnFwdSm80INS1_25CollectiveMainloopFwdSm80ILi4ELi1ELb0EN4cute5tupleIJNS5_1CILi128EEENS7_ILi112EEENS7_ILi64EEEEEELi64ENS_6half_tEfNS_4arch4Sm80ELb1ELb0ELb0ELb0ELb0ELb0ELb1ELb1EEENS1_21CollectiveEpilogueFwdINS6_IJS8_SA_S9_EEENS6_IJNS7_ILi1EEESI_SI_EEESC_SE_Li128ELb0ELb1ELb1ELb0EEENS1_30DynamicPersistentTileSchedulerILi128ELi128ELb1ELb1ELb0EEEEEEEEEvNT_6ParamsE,"ax",@progbits
	.align	128
.text._ZN7cutlass13device_kernelIN5flash19enable_sm80_to_sm89INS1_16FlashAttnFwdSm80INS1_25CollectiveMainloopFwdSm80ILi4ELi1ELb0EN4cute5tupleIJNS5_1CILi128EEENS7_ILi112EEENS7_ILi64EEEEEELi64ENS_6half_tEfNS_4arch4Sm80ELb1ELb0ELb0ELb0ELb0ELb0ELb1ELb1EEENS1_21CollectiveEpilogueFwdINS6_IJS8_SA_S9_EEENS6_IJNS7_ILi1EEESI_SI_EEESC_SE_Li128ELb0ELb1ELb1ELb0EEENS1_30DynamicPersistentTileSchedulerILi128ELi128ELb1ELb1ELb0EEEEEEEEEvNT_6ParamsE:
        .type           _ZN7cutlass13device_kernelIN5flash19enable_sm80_to_sm89INS1_16FlashAttnFwdSm80INS1_25CollectiveMainloopFwdSm80ILi4ELi1ELb0EN4cute5tupleIJNS5_1CILi128EEENS7_ILi112EEENS7_ILi64EEEEEELi64ENS_6half_tEfNS_4arch4Sm80ELb1ELb0ELb0ELb0ELb0ELb0ELb1ELb1EEENS1_21CollectiveEpilogueFwdINS6_IJS8_SA_S9_EEENS6_IJNS7_ILi1EEESI_SI_EEESC_SE_Li128ELb0ELb1ELb1ELb0EEENS1_30DynamicPersistentTileSchedulerILi128ELi128ELb1ELb1ELb0EEEEEEEEEvNT_6ParamsE,@function
        .size           _ZN7cutlass13device_kernelIN5flash19enable_sm80_to_sm89INS1_16FlashAttnFwdSm80INS1_25CollectiveMainloopFwdSm80ILi4ELi1ELb0EN4cute5tupleIJNS5_1CILi128EEENS7_ILi112EEENS7_ILi64EEEEEELi64ENS_6half_tEfNS_4arch4Sm80ELb1ELb0ELb0ELb0ELb0ELb0ELb1ELb1EEENS1_21CollectiveEpilogueFwdINS6_IJS8_SA_S9_EEENS6_IJNS7_ILi1EEESI_SI_EEESC_SE_Li128ELb0ELb1ELb1ELb0EEENS1_30DynamicPersistentTileSchedulerILi128ELi128ELb1ELb1ELb0EEEEEEEEEvNT_6ParamsE,(.L_x_15 - _ZN7cutlass13device_kernelIN5flash19enable_sm80_to_sm89INS1_16FlashAttnFwdSm80INS1_25CollectiveMainloopFwdSm80ILi4ELi1ELb0EN4cute5tupleIJNS5_1CILi128EEENS7_ILi112EEENS7_ILi64EEEEEELi64ENS_6half_tEfNS_4arch4Sm80ELb1ELb0ELb0ELb0ELb0ELb0ELb1ELb1EEENS1_21CollectiveEpilogueFwdINS6_IJS8_SA_S9_EEENS6_IJNS7_ILi1EEESI_SI_EEESC_SE_Li128ELb0ELb1ELb1ELb0EEENS1_30DynamicPersistentTileSchedulerILi128ELi128ELb1ELb1ELb0EEEEEEEEEvNT_6ParamsE)
        .other          _ZN7cutlass13device_kernelIN5flash19enable_sm80_to_sm89INS1_16FlashAttnFwdSm80INS1_25CollectiveMainloopFwdSm80ILi4ELi1ELb0EN4cute5tupleIJNS5_1CILi128EEENS7_ILi112EEENS7_ILi64EEEEEELi64ENS_6half_tEfNS_4arch4Sm80ELb1ELb0ELb0ELb0ELb0ELb0ELb1ELb1EEENS1_21CollectiveEpilogueFwdINS6_IJS8_SA_S9_EEENS6_IJNS7_ILi1EEESI_SI_EEESC_SE_Li128ELb0ELb1ELb1ELb0EEENS1_30DynamicPersistentTileSchedulerILi128ELi128ELb1ELb1ELb0EEEEEEEEEvNT_6ParamsE,@"STO_CUDA_ENTRY STV_DEFAULT"
_ZN7cutlass13device_kernelIN5flash19enable_sm80_to_sm89INS1_16FlashAttnFwdSm80INS1_25CollectiveMainloopFwdSm80ILi4ELi1ELb0EN4cute5tupleIJNS5_1CILi128EEENS7_ILi112EEENS7_ILi64EEEEEELi64ENS_6half_tEfNS_4arch4Sm80ELb1ELb0ELb0ELb0ELb0ELb0ELb1ELb1EEENS1_21CollectiveEpilogueFwdINS6_IJS8_SA_S9_EEENS6_IJNS7_ILi1EEESI_SI_EEESC_SE_Li128ELb0ELb1ELb1ELb0EEENS1_30DynamicPersistentTileSchedulerILi128ELi128ELb1ELb1ELb0EEEEEEEEEvNT_6ParamsE:
[----:B------:R-:W-:Y:S01]  /*0000*/  LDC R1, c[0x0][0x37c] ;  /* 0x0000df00ff017b82 */ /* 0x000fe20000000800 */
[----:B------:R-:W-:Y:S05]  /*0010*/  EXIT ;  /* 0x000000000000794d */ /* 0x000fea0003800000 */
.L_x_6:
        /* <DEDUP_REMOVED lines=14> */
.L_x_15:


//--------------------- .text._ZN7cutlass13device_kernelIN5flash19enable_sm80_to_sm89INS1_16FlashAttnFwdSm80INS1_25CollectiveMainloopFwdSm80ILi4ELi1ELb0EN4cute5tupleIJNS5_1CILi128EEENS7_ILi80EEENS7_ILi64EEEEEELi64ENS_6half_tEfNS_4arch4Sm80ELb1ELb0ELb0ELb1ELb0ELb0ELb1ELb1EEENS1_21CollectiveEpilogueFwdINS6_IJS8_SA_S9_EEENS6_IJNS7_ILi1EEESI_SI_EEESC_SE_Li128ELb1ELb1ELb1ELb0EEENS1_36VarlenDynamicPersistentTileSchedulerILi128ELi80ELi128ELi128ELb1ELb1ELb0ELb1ELb1ELb1EEEEEEEEEvNT_6ParamsE --------------------------
	.section	.text._ZN7cutlass13device_kernelIN5flash19enable_sm80_to_sm89INS1_16FlashAttnFwdSm80INS1_25CollectiveMainloopFwdSm80ILi4ELi1ELb0EN4cute5tupleIJNS5_1CILi128EEENS7_ILi80EEENS7_ILi64EEEEEELi64ENS_6half_tEfNS_4arch4Sm80ELb1ELb0ELb0ELb1ELb0ELb0ELb1ELb1EEENS1_21CollectiveEpilogueFwdINS6_IJS8_SA_S9_EEENS6_IJNS7_ILi1EEESI_SI_EEESC_SE_Li128ELb1ELb1ELb1ELb0EEENS1_36VarlenDynamicPersistentTileSchedulerILi128ELi80ELi128ELi128ELb1ELb1ELb0ELb1ELb1ELb1EEEEEEEEEvNT_6ParamsE,"ax",@progbits
	.align	128
.text._ZN7cutlass13device_kernelIN5flash19enable_sm80_to_sm89INS1_16FlashAttnFwdSm80INS1_25CollectiveMainloopFwdSm80ILi4ELi1ELb0EN4cute5tupleIJNS5_1CILi128EEENS7_ILi80EEENS7_ILi64EEEEEELi64ENS_6half_tEfNS_4arch4Sm80ELb1ELb0ELb0ELb1ELb0ELb0ELb1ELb1EEENS1_21CollectiveEpilogueFwdINS6_IJS8_SA_S9_EEENS6_IJNS7_ILi1EEESI_SI_EEESC_SE_Li128ELb1ELb1ELb1ELb0EEENS1_36VarlenDynamicPersistentTileSchedulerILi128ELi80ELi128ELi128ELb1ELb1ELb0ELb1ELb1ELb1EEEEEEEEEvNT_6ParamsE:
        .type           _ZN7cutlass13device_kernelIN5flash19enable_sm80_to_sm89INS1_16FlashAttnFwdSm80INS1_25CollectiveMainloopFwdSm80ILi4ELi1ELb0EN4cute5tupleIJNS5_1CILi128EEENS7_ILi80EEENS7_ILi64EEEEEELi64ENS_6half_tEfNS_4arch4Sm80ELb1ELb0ELb0ELb1ELb0ELb0ELb1ELb1EEENS1_21CollectiveEpilogueFwdINS6_IJS8_SA_S9_EEENS6_IJNS7_ILi1EEESI_SI_EEESC_SE_Li128ELb1ELb1ELb1ELb0EEENS1_36VarlenDynamicPersistentTileSchedulerILi128ELi80ELi128ELi128ELb1ELb1ELb0ELb1ELb1ELb1EEEEEEEEEvNT_6ParamsE,@function
        .size           _ZN7cutlass13device_kernelIN5flash19enable_sm80_to_sm89INS1_16FlashAttnFwdSm80INS1_25CollectiveMainloopFwdSm80ILi4ELi1ELb0EN4cute5tupleIJNS5_1CILi128EEENS7_ILi80EEENS7_ILi64EEEEEELi64ENS_6half_tEfNS_4arch4Sm80ELb1ELb0ELb0ELb1ELb0ELb0ELb1ELb1EEENS1_21CollectiveEpilogueFwdINS6_IJS8_SA_S9_EEENS6_IJNS7_ILi1EEESI_SI_EEESC_SE_Li128ELb1ELb1ELb1ELb0EEENS1_36VarlenDynamicPersistentTileSchedulerILi128ELi80ELi128ELi128ELb1ELb1ELb0ELb1ELb1ELb1EEEEEEEEEvNT_6ParamsE,(.L_x_16 - _ZN7cutlass13device_kernelIN5flash19enable_sm80_to_sm89INS1_16FlashAttnFwdSm80INS1_25CollectiveMainloopFwdSm80ILi4ELi1ELb0EN4cute5tupleIJNS5_1CILi128EEENS7_ILi80EEENS7_ILi64EEEEEELi64ENS_6half_tEfNS_4arch4Sm80ELb1ELb0ELb0ELb1ELb0ELb0ELb1ELb1EEENS1_21CollectiveEpilogueFwdINS6_IJS8_SA_S9_EEENS6_IJNS7_ILi1EEESI_SI_EEESC_SE_Li128ELb1ELb1ELb1ELb0EEENS1_36VarlenDynamicPersistentTileSchedulerILi128ELi80ELi128ELi128ELb1ELb1ELb0ELb1ELb1ELb1EEEEEEEEEvNT_6ParamsE)
        .other          _ZN7cutlass13device_kernelIN5flash19enable_sm80_to_sm89INS1_16FlashAttnFwdSm80INS1_25CollectiveMainloopFwdSm80ILi4ELi1ELb0EN4cute5tupleIJNS5_1CILi128EEENS7_ILi80EEENS7_ILi64EEEEEELi64ENS_6half_tEfNS_4arch4Sm80ELb1ELb0ELb0ELb1ELb0ELb0ELb1ELb1EEENS1_21CollectiveEpilogueFwdINS6_IJS8_SA_S9_EEENS6_IJNS7_ILi1EEESI_SI_EEESC_SE_Li128ELb1ELb1ELb1ELb0EEENS1_36VarlenDynamicPersistentTileSchedulerILi128ELi80ELi128ELi128ELb1ELb1ELb0ELb1ELb1ELb1EEEEEEEEEvNT_6ParamsE,@"STO_CUDA_ENTRY STV_DEFAULT"
_ZN7cutlass13device_kernelIN5flash19enable_sm80_to_sm89INS1_16FlashAttnFwdSm80INS1_25CollectiveMainloopFwdSm80ILi4ELi1ELb0EN4cute5tupleIJNS5_1CILi128EEENS7_ILi80EEENS7_ILi64EEEEEELi64ENS_6half_tEfNS_4arch4Sm80ELb1ELb0ELb0ELb1ELb0ELb0ELb1ELb1EEENS1_21CollectiveEpilogueFwdINS6_IJS8_SA_S9_EEENS6_IJNS7_ILi1EEESI_SI_EEESC_SE_Li128ELb1ELb1ELb1ELb0EEENS1_36VarlenDynamicPersistentTileSchedulerILi128ELi80ELi128ELi128ELb1ELb1ELb0ELb1ELb1ELb1EEEEEEEEEvNT_6ParamsE:
[----:B------:R-:W-:Y:S01]  /*0000*/  LDC R1, c[0x0][0x37c] ;  /* 0x0000df00ff017b82 */ /* 0x000fe20000000800 */
[----:B------:R-:W-:Y:S05]  /*0010*/  EXIT ;  /* 0x000000000000794d */ /* 0x000fea0003800000 */
.L_x_7:
        /* <DEDUP_REMOVED lines=14> */
.L_x_16:


//--------------------- .text._ZN7cutlass13device_kernelIN5flash19enable_sm80_to_sm89INS1_16FlashAttnFwdSm80INS1_25CollectiveMainloopFwdSm80ILi4ELi1ELb0EN4cute5tupleIJNS5_1CILi128EEENS7_ILi80EEENS7_ILi64EEEEEELi64ENS_6half_tEfNS_4arch4Sm80ELb1ELb0ELb0ELb1ELb0ELb1ELb1ELb1EEENS1_21CollectiveEpilogueFwdINS6_IJS8_SA_S9_EEENS6_IJNS7_ILi1EEESI_SI_EEESC_SE_Li128ELb1ELb1ELb1ELb0EEENS1_36VarlenDynamicPersistentTileSchedulerILi128ELi80ELi128ELi128ELb1ELb1ELb0ELb1ELb1ELb1EEEEEEEEEvNT_6ParamsE --------------------------
	.section	.text._ZN7cutlass13device_kernelIN5flash19enable_sm80_to_sm89INS1_16FlashAttnFwdSm80INS1_25CollectiveMainloopFwdSm80ILi4ELi1ELb0EN4cute5tupleIJNS5_1CILi128EEENS7_ILi80EEENS7_ILi64EEEEEELi64ENS_6half_tEfNS_4arch4Sm80ELb1ELb0ELb0ELb1ELb0ELb1ELb1ELb1EEENS1_21CollectiveEpilogueFwdINS6_IJS8_SA_S9_EEENS6_IJNS7_ILi1EEESI_SI_EEESC_SE_Li128ELb1ELb1ELb1ELb0EEENS1_36VarlenDynamicPersistentTileSchedulerILi128ELi80ELi128ELi128ELb1ELb1ELb0ELb1ELb1ELb1EEEEEEEEEvNT_6ParamsE,"ax",@progbits
	.align	128
.text._ZN7cutlass13device_kernelIN5flash19enable_sm80_to_sm89INS1_16FlashAttnFwdSm80INS1_25CollectiveMainloopFwdSm80ILi4ELi1ELb0EN4cute5tupleIJNS5_1CILi128EEENS7_ILi80EEENS7_ILi64EEEEEELi64ENS_6half_tEfNS_4arch4Sm80ELb1ELb0ELb0ELb1ELb0ELb1ELb1ELb1EEENS1_21CollectiveEpilogueFwdINS6_IJS8_SA_S9_EEENS6_IJNS7_ILi1EEESI_SI_EEESC_SE_Li128ELb1ELb1ELb1ELb0EEENS1_36VarlenDynamicPersistentTileSchedulerILi128ELi80ELi128ELi128ELb1ELb1ELb0ELb1ELb1ELb1EEEEEEEEEvNT_6ParamsE:
        .type           _ZN7cutlass13device_kernelIN5flash19enable_sm80_to_sm89INS1_16FlashAttnFwdSm80INS1_25CollectiveMainloopFwdSm80ILi4ELi1ELb0EN4cute5tupleIJNS5_1CILi128EEENS7_ILi80EEENS7_ILi64EEEEEELi64ENS_6half_tEfNS_4arch4Sm80ELb1ELb0ELb0ELb1ELb0ELb1ELb1ELb1EEENS1_21CollectiveEpilogueFwdINS6_IJS8_SA_S9_EEENS6_IJNS7_ILi1EEESI_SI_EEESC_SE_Li128ELb1ELb1ELb1ELb0EEENS1_36VarlenDynamicPersistentTileSchedulerILi128ELi80ELi128ELi128ELb1ELb1ELb0ELb1ELb1ELb1EEEEEEEEEvNT_6ParamsE,@function
        .size           _ZN7cutlass13device_kernelIN5flash19enable_sm80_to_sm89INS1_16FlashAttnFwdSm80INS1_25CollectiveMainloopFwdSm80ILi4ELi1ELb0EN4cute5tupleIJNS5_1CILi128EEENS7_ILi80EEENS7_ILi64EEEEEELi64ENS_6half_tEfNS_4arch4Sm80ELb1ELb0ELb0ELb1ELb0ELb1ELb1ELb1EEENS1_21CollectiveEpilogueFwdINS6_IJS8_SA_S9_EEENS6_IJNS7_ILi1EEESI_SI_EEESC_SE_Li128ELb1ELb1ELb1ELb0EEENS1_36VarlenDynamicPersistentTileSchedulerILi128ELi80ELi128ELi128ELb1ELb1ELb0ELb1ELb1ELb1EEEEEEEEEvNT_6ParamsE,(.L_x_17 - _ZN7cutlass13device_kernelIN5flash19enable_sm80_to_sm89INS1_16FlashAttnFwdSm80INS1_25CollectiveMainloopFwdSm80ILi4ELi1ELb0EN4cute5tupleIJNS5_1CILi128EEENS7_ILi80EEENS7_ILi64EEEEEELi64ENS_6half_tEfNS_4arch4Sm80ELb1ELb0ELb0ELb1ELb0ELb1ELb1ELb1EEENS1_21CollectiveEpilogueFwdINS6_IJS8_SA_S9_EEENS6_IJNS7_ILi1EEESI_SI_EEESC_SE_Li128ELb1ELb1ELb1ELb0EEENS1_36VarlenDynamicPersistentTileSchedulerILi128ELi80ELi128ELi128ELb1ELb1ELb0ELb1ELb1ELb1EEEEEEEEEvNT_6ParamsE)
        .other          _ZN7cutlass13device_kernelIN5flash19enable_sm80_to_sm89INS1_16FlashAttnFwdSm80INS1_25CollectiveMainloopFwdSm80ILi4ELi1ELb0EN4cute5tupleIJNS5_1CILi128EEENS7_ILi80EEENS7_ILi64EEEEEELi64ENS_6half_tEfNS_4arch4Sm80ELb1ELb0ELb0ELb1ELb0ELb1ELb1ELb1EEENS1_21CollectiveEpilogueFwdINS6_IJS8_SA_S9_EEENS6_IJNS7_ILi1EEESI_SI_EEESC_SE_Li128ELb1ELb1ELb1ELb0EEENS1_36VarlenDynamicPersistentTileSchedulerILi128ELi80ELi128ELi128ELb1ELb1ELb0ELb1ELb1ELb1EEEEEEEEEvNT_6ParamsE,@"STO_CUDA_ENTRY STV_DEFAULT"
_ZN7cutlass13device_kernelIN5flash19enable_sm80_to_sm89INS1_16FlashAttnFwdSm80INS1_25CollectiveMainloopFwdSm80ILi4ELi1ELb0EN4cute5tupleIJNS5_1CILi128EEENS7_ILi80EEENS7_ILi64EEEEEELi64ENS_6half_tEfNS_4arch4Sm80ELb1ELb0ELb0ELb1ELb0ELb1ELb1ELb1EEENS1_21CollectiveEpilogueFwdINS6_IJS8_SA_S9_EEENS6_IJNS7_ILi1EEESI_SI_EEESC_SE_Li128ELb1ELb1ELb1ELb0EEENS1_36VarlenDynamicPersistentTileSchedulerILi128ELi80ELi128ELi128ELb1ELb1ELb0ELb1ELb1ELb1EEEEEEEEEvNT_6ParamsE:
[----:B------:R-:W-:Y:S01]  /*0000*/  LDC R1, c[0x0][0x37c] ;  /* 0x0000df00ff017b82 */ /* 0x000fe20000000800 */
[----:B------:R-:W-:Y:S05]  /*0010*/  EXIT ;  /* 0x000000000000794d */ /* 0x000fea0003800000 */
.L_x_8:
        /* <DEDUP_REMOVED lines=14> */
.L_x_17:


//--------------------- .nv.shared.reserved.0     --------------------------
	.section	.nv.shared.reserved.0,"aw",@nobits
	.weak		__nv_reservedSMEM_offset_0_alias
	.size		__nv_reservedSMEM_offset_0_alias, 0, 64
	.other		__nv_reservedSMEM_offset_0_alias,@"STO_CUDA_RESERVED_SHARED STV_DEFAULT"
__nv_reservedSMEM_offset_0_alias:
	.zero		0
	.zero		64


//--------------------- .nv.global                --------------------------
	.section	.nv.global,"aw",@nobits
.nv.global:
	.type		_ZN71_INTERNAL_daa827db_35_flash_fwd_hdim64_fp16_split_sm80_cu_e763cb1e_34544cute1_E,@object
	.size		_ZN71_INTERNAL_daa827db_35_flash_fwd_hdim64_fp16_split_sm80_cu_e763cb1e_34544cute1_E,(_ZN71_INTERNAL_daa827db_35_flash_fwd_hdim64_fp16_split_sm80_cu_e763cb1e_34544cuda3std3__45__cpo6cbeginE - _ZN71_INTERNAL_daa827db_35_flash_fwd_hdim64_fp16_split_sm80_cu_e763cb1e_34544cute1_E)
_ZN71_INTERNAL_daa827db_35_flash_fwd_hdim64_fp16_split_sm80_cu_e763cb1e_34544cute1_E:
	.zero		1
	.type		_ZN71_INTERNAL_daa827db_35_flash_fwd_hdim64_fp16_split_sm80_cu_e763cb1e_34544cuda3std3__45__cpo6cbeginE,@object
	.size		_ZN71_INTERNAL_daa827db_35_flash_fwd_hdim64_fp16_split_sm80_cu_e763cb1e_34544cuda3std3__45__cpo6cbeginE,(_ZN71_INTERNAL_daa827db_35_flash_fwd_hdim64_fp16_split_sm80_cu_e763cb1e_34544cuda3std3__48in_placeE - _ZN71_INTERNAL_daa827db_35_flash_fwd_hdim64_fp16_split_sm80_cu_e763cb1e_34544cuda3std3__45__cpo6cbeginE)
_ZN71_INTERNAL_daa827db_35_flash_fwd_hdim64_fp16_split_sm80_cu_e763cb1e_34544cuda3std3__45__cpo6cbeginE:
	.zero		1
	.type		_ZN71_INTERNAL_daa827db_35_flash_fwd_hdim64_fp16_split_sm80_cu_e763cb1e_34544cuda3std3__48in_placeE,@object
	.size		_ZN71_INTERNAL_daa827db_35_flash_fwd_hdim64_fp16_split_sm80_cu_e763cb1e_34544cuda3std3__48in_placeE,(_ZN71_INTERNAL_daa827db_35_flash_fwd_hdim64_fp16_split_sm80_cu_e763cb1e_34544cuda3std6ranges3__45__cpo9iter_moveE - _ZN71_INTERNAL_daa827db_35_flash_fwd_hdim64_fp16_split_sm80_cu_e763cb1e_34544cuda3std3__48in_placeE)
_ZN71_INTERNAL_daa827db_35_flash_fwd_hdim64_fp16_split_sm80_cu_e763cb1e_34544cuda3std3__48in_placeE:
	.zero		1
	.type		_ZN71_INTERNAL_daa827db_35_flash_fwd_hdim64_fp16_split_sm80_cu_e763cb1e_34544cuda3std6ranges3__45__cpo9iter_moveE,@object
	.size		_ZN71_INTERNAL_daa827db_35_flash_fwd_hdim64_fp16_split_sm80_cu_e763cb1e_34544cuda3std6ranges3__45__cpo9iter_moveE,(_ZN71_INTERNAL_daa827db_35_flash_fwd_hdim64_fp16_split_sm80_cu_e763cb1e_34544cuda3std3__45__cpo5beginE - _ZN71_INTERNAL_daa827db_35_flash_fwd_hdim64_fp16_split_sm80_cu_e763cb1e_34544cuda3std6ranges3__45__cpo9iter_moveE)
_ZN71_INTERNAL_daa827db_35_flash_fwd_hdim64_fp16_split_sm80_cu_e763cb1e_34544cuda3std6ranges3__45__cpo9iter_moveE:
	.zero		1
	.type		_ZN71_INTERNAL_daa827db_35_flash_fwd_hdim64_fp16_split_sm80_cu_e763cb1e_34544cuda3std3__45__cpo5beginE,@object
	.size		_ZN71_INTERNAL_daa827db_35_flash_fwd_hdim64_fp16_split_sm80_cu_e763cb1e_34544cuda3std3__45__cpo5beginE,(_ZN71_INTERNAL_daa827db_35_flash_fwd_hdim64_fp16_split_sm80_cu_e763cb1e_34544cuda3std3__473_GLOBAL__N__daa827db_35_flash_fwd_hdim64_fp16_split_sm80_cu_e763cb1e_34546ignoreE - _ZN71_INTERNAL_daa827db_35_flash_fwd_hdim64_fp16_split_sm80_cu_e763cb1e_34544cuda3std3__45__cpo5beginE)
_ZN71_INTERNAL_daa827db_35_flash_fwd_hdim64_fp16_split_sm80_cu_e763cb1e_34544cuda3std3__45__cpo5beginE:
	.zero		1
	.type		_ZN71_INTERNAL_daa827db_35_flash_fwd_hdim64_fp16_split_sm80_cu_e763cb1e_34544cuda3std3__473_GLOBAL__N__daa827db_35_flash_fwd_hdim64_fp16_split_sm80_cu_e763cb1e_34546ignoreE,@object
	.size		_ZN71_INTERNAL_daa827db_35_flash_fwd_hdim64_fp16_split_sm80_cu_e763cb1e_34544cuda3std3__473_GLOBAL__N__daa827db_35_flash_fwd_hdim64_fp16_split_sm80_cu_e763cb1e_34546ignoreE,(_ZN71_INTERNAL_daa827db_35_flash_fwd_hdim64_fp16_split_sm80_cu_e763cb1e_34544cute7productE - _ZN71_INTERNAL_daa827db_35_flash_fwd_hdim64_fp16_split_sm80_cu_e763cb1e_34544cuda3std3__473_GLOBAL__N__daa827db_35_flash_fwd_hdim64_fp16_split_sm80_cu_e763cb1e_34546ignoreE)
_ZN71_INTERNAL_daa827db_35_flash_fwd_hdim64_fp16_split_sm80_cu_e763cb1e_34544cuda3std3__473_GLOBAL__N__daa827db_35_flash_fwd_hdim64_fp16_split_sm80_cu_e763cb1e_34546ignoreE:
	.zero		1
	.type		_ZN71_INTERNAL_daa827db_35_flash_fwd_hdim64_fp16_split_sm80_cu_e763cb1e_34544cute7productE,@object
	.size		_ZN71_INTERNAL_daa827db_35_flash_fwd_hdim64_fp16_split_sm80_cu_e763cb1e_34544cute7productE,(_ZN71_INTERNAL_daa827db_35_flash_fwd_hdim64_fp16_split_sm80_cu_e763cb1e_34544cuda3std3__45__cpo3endE - _ZN71_INTERNAL_daa827db_35_flash_fwd_hdim64_fp16_split_sm80_cu_e763cb1e_34544cute7productE)
_ZN71_INTERNAL_daa827db_35_flash_fwd_hdim64_fp16_split_sm80_cu_e763cb1e_34544cute7productE:
	.zero		1
	.type		_ZN71_INTERNAL_daa827db_35_flash_fwd_hdim64_fp16_split_sm80_cu_e763cb1e_34544cuda3std3__45__cpo3endE,@object
	.size		_ZN71_INTERNAL_daa827db_35_flash_fwd_hdim64_fp16_split_sm80_cu_e763cb1e_34544cuda3std3__45__cpo3endE,(_ZN71_INTERNAL_daa827db_35_flash_fwd_hdim64_fp16_split_sm80_cu_e763cb1e_34544cuda3std3__419piecewise_constructE - _ZN71_INTERNAL_daa827db_35_flash_fwd_hdim64_fp16_split_sm80_cu_e763cb1e_34544cuda3std3__45__cpo3endE)
_ZN71_INTERNAL_daa827db_35_flash_fwd_hdim64_fp16_split_sm80_cu_e763cb1e_34544cuda3std3__45__cpo3endE:
	.zero		1
	.type		_ZN71_INTERNAL_daa827db_35_flash_fwd_hdim64_fp16_split_sm80_cu_e763cb1e_34544cuda3std3__419piecewise_constructE,@object
	.size		_ZN71_INTERNAL_daa827db_35_flash_fwd_hdim64_fp16_split_sm80_cu_e763cb1e_34544cuda3std3__419piecewise_constructE,(_ZN71_INTERNAL_daa827db_35_flash_fwd_hdim64_fp16_split_sm80_cu_e763cb1e_34544cuda3std3__45__cpo4cendE - _ZN71_INTERNAL_daa827db_35_flash_fwd_hdim64_fp16_split_sm80_cu_e763cb1e_34544cuda3std3__419piecewise_constructE)
_ZN71_INTERNAL_daa827db_35_flash_fwd_hdim64_fp16_split_sm80_cu_e763cb1e_34544cuda3std3__419piecewise_constructE:
	.zero		1
	.type		_ZN71_INTERNAL_daa827db_35_flash_fwd_hdim64_fp16_split_sm80_cu_e763cb1e_34544cuda3std3__45__cpo4cendE,@object
	.size		_ZN71_INTERNAL_daa827db_35_flash_fwd_hdim64_fp16_split_sm80_cu_e763cb1e_34544cuda3std3__45__cpo4cendE,(_ZN71_INTERNAL_daa827db_35_flash_fwd_hdim64_fp16_split_sm80_cu_e763cb1e_34544cuda3std6ranges3__45__cpo4swapE - _ZN71_INTERNAL_daa827db_35_flash_fwd_hdim64_fp16_split_sm80_cu_e763cb1e_34544cuda3std3__45__cpo4cendE)
_ZN71_INTERNAL_daa827db_35_flash_fwd_hdim64_fp16_split_sm80_cu_e763cb1e_34544cuda3std3__45__cpo4cendE:
	.zero		1
	.type		_ZN71_INTERNAL_daa827db_35_flash_fwd_hdim64_fp16_split_sm80_cu_e763cb1e_34544cuda3std6ranges3__45__cpo4swapE,@object
	.size		_ZN71_INTERNAL_daa827db_35_flash_fwd_hdim64_fp16_split_sm80_cu_e763cb1e_34544cuda3std6ranges3__45__cpo4swapE,(.L_7 - _ZN71_INTERNAL_daa827db_35_flash_fwd_hdim64_fp16_split_sm80_cu_e763cb1e_34544cuda3std6ranges3__45__cpo4swapE)
_ZN71_INTERNAL_daa827db_35_flash_fwd_hdim64_fp16_split_sm80_cu_e763cb1e_34544cuda3std6ranges3__45__cpo4swapE:
	.zero		1
.L_7:


//--------------------- .nv.constant0._ZN7cutlass13device_kernelIN5flash19enable_sm80_to_sm89INS1_16FlashAttnFwdSm80INS1_25CollectiveMainloopFwdSm80ILi4ELi1ELb0EN4cute5tupleIJNS5_1CILi128EEENS7_ILi112EEENS7_ILi64EEEEEELi64ENS_6half_tEfNS_4arch4Sm80ELb0ELb0ELb0ELb0ELb0ELb0ELb1ELb1EEENS1_21CollectiveEpilogueFwdINS6_IJS8_SA_S9_EEENS6_IJNS7_ILi1EEESI_SI_EEESC_SE_Li128ELb0ELb1ELb1ELb0EEENS1_19SingleTileSchedulerILb0ELb1ELb1ELi128EEEEEEEEEvNT_6ParamsE --------------------------
	.section	.nv.constant0._ZN7cutlass13device_kernelIN5flash19enable_sm80_to_sm89INS1_16FlashAttnFwdSm80INS1_25CollectiveMainloopFwdSm80ILi4ELi1ELb0EN4cute5tupleIJNS5_1CILi128EEENS7_ILi112EEENS7_ILi64EEEEEELi64ENS_6half_tEfNS_4arch4Sm80ELb0ELb0ELb0ELb0ELb0ELb0ELb1ELb1EEENS1_21CollectiveEpilogueFwdINS6_IJS8_SA_S9_EEENS6_IJNS7_ILi1EEESI_SI_EEESC_SE_Li128ELb0ELb1ELb1ELb0EEENS1_19SingleTileSchedulerILb0ELb1ELb1ELi128EEEEEEEEEvNT_6ParamsE,"a",@progbits
	.sectionflags	@""
	.align	4
.nv.constant0._ZN7cutlass13device_kernelIN5flash19enable_sm80_to_sm89INS1_16FlashAttnFwdSm80INS1_25CollectiveMainloopFwdSm80ILi4ELi1ELb0EN4cute5tupleIJNS5_1CILi128EEENS7_ILi112EEENS7_ILi64EEEEEELi64ENS_6half_tEfNS_4arch4Sm80ELb0ELb0ELb0ELb0ELb0ELb0ELb1ELb1EEENS1_21CollectiveEpilogueFwdINS6_IJS8_SA_S9_EEENS6_IJNS7_ILi1EEESI_SI_EEESC_SE_Li128ELb0ELb1ELb1ELb0EEENS1_19SingleTileSchedulerILb0ELb1ELb1ELi128EEEEEEEEEvNT_6ParamsE:
	.zero		1944


//--------------------- .nv.constant0._ZN7cutlass13device_kernelIN5flash19enable_sm80_to_sm89INS1_16FlashAttnFwdSm80INS1_25CollectiveMainloopFwdSm80ILi4ELi1ELb0EN4cute5tupleIJNS5_1CILi128EEENS7_ILi80EEENS7_ILi64EEEEEELi64ENS_6half_tEfNS_4arch4Sm80ELb0ELb0ELb0ELb1ELb0ELb0ELb1ELb1EEENS1_21CollectiveEpilogueFwdINS6_IJS8_SA_S9_EEENS6_IJNS7_ILi1EEESI_SI_EEESC_SE_Li128ELb1ELb1ELb1ELb0EEENS1_36VarlenDynamicPersistentTileSchedulerILi128ELi80ELi128ELi128ELb1ELb1ELb0ELb0ELb1ELb1EEEEEEEEEvNT_6ParamsE --------------------------
	.section	.nv.constant0._ZN7cutlass13device_kernelIN5flash19enable_sm80_to_sm89INS1_16FlashAttnFwdSm80INS1_25CollectiveMainloopFwdSm80ILi4ELi1ELb0EN4cute5tupleIJNS5_1CILi128EEENS7_ILi80EEENS7_ILi64EEEEEELi64ENS_6half_tEfNS_4arch4Sm80ELb0ELb0ELb0ELb1ELb0ELb0ELb1ELb1EEENS1_21CollectiveEpilogueFwdINS6_IJS8_SA_S9_EEENS6_IJNS7_ILi1EEESI_SI_EEESC_SE_Li128ELb1ELb1ELb1ELb0EEENS1_36VarlenDynamicPersistentTileSchedulerILi128ELi80ELi128ELi128ELb1ELb1ELb0ELb0ELb1ELb1EEEEEEEEEvNT_6ParamsE,"a",@progbits
	.sectionflags	@""
	.align	4
.nv.constant0._ZN7cutlass13device_kernelIN5flash19enable_sm80_to_sm89INS1_16FlashAttnFwdSm80INS1_25CollectiveMainloopFwdSm80ILi4ELi1ELb0EN4cute5tupleIJNS5_1CILi128EEENS7_ILi80EEENS7_ILi64EEEEEELi64ENS_6half_tEfNS_4arch4Sm80ELb0ELb0ELb0ELb1ELb0ELb0ELb1ELb1EEENS1_21CollectiveEpilogueFwdINS6_IJS8_SA_S9_EEENS6_IJNS7_ILi1EEESI_SI_EEESC_SE_Li128ELb1ELb1ELb1ELb0EEENS1_36VarlenDynamicPersistentTileSchedulerILi128ELi80ELi128ELi128ELb1ELb1ELb0ELb0ELb1ELb1EEEEEEEEEvNT_6ParamsE:
	.zero		1976


//--------------------- .nv.constant0._ZN7cutlass13device_kernelIN5flash19enable_sm80_to_sm89INS1_16FlashAttnFwdSm80INS1_25CollectiveMainloopFwdSm80ILi4ELi1ELb0EN4cute5tupleIJNS5_1CILi128EEENS7_ILi80EEENS7_ILi64EEEEEELi64ENS_6half_tEfNS_4arch4Sm80ELb0ELb0ELb0ELb1ELb0ELb1ELb1ELb1EEENS1_21CollectiveEpilogueFwdINS6_IJS8_SA_S9_EEENS6_IJNS7_ILi1EEESI_SI_EEESC_SE_Li128ELb1ELb1ELb1ELb0EEENS1_36VarlenDynamicPersistentTileSchedulerILi128ELi80ELi128ELi128ELb1ELb1ELb0ELb0ELb1ELb1EEEEEEEEEvNT_6ParamsE --------------------------
	.section	.nv.constant0._ZN7cutlass13device_kernelIN5flash19enable_sm80_to_sm89INS1_16FlashAttnFwdSm80INS1_25CollectiveMainloopFwdSm80ILi4ELi1ELb0EN4cute5tupleIJNS5_1CILi128EEENS7_ILi80EEENS7_ILi64EEEEEELi64ENS_6half_tEfNS_4arch4Sm80ELb0ELb0ELb0ELb1ELb0ELb1ELb1ELb1EEENS1_21CollectiveEpilogueFwdINS6_IJS8_SA_S9_EEENS6_IJNS7_ILi1EEESI_SI_EEESC_SE_Li128ELb1ELb1ELb1ELb0EEENS1_36VarlenDynamicPersistentTileSchedulerILi128ELi80ELi128ELi128ELb1ELb1ELb0ELb0ELb1ELb1EEEEEEEEEvNT_6ParamsE,"a",@progbits
	.sectionflags	@""
	.align	4
.nv.constant0._ZN7cutlass13device_kernelIN5flash19enable_sm80_to_sm89INS1_16FlashAttnFwdSm80INS1_25CollectiveMainloopFwdSm80ILi4ELi1ELb0EN4cute5tupleIJNS5_1CILi128EEENS7_ILi80EEENS7_ILi64EEEEEELi64ENS_6half_tEfNS_4arch4Sm80ELb0ELb0ELb0ELb1ELb0ELb1ELb1ELb1EEENS1_21CollectiveEpilogueFwdINS6_IJS8_SA_S9_EEENS6_IJNS7_ILi1EEESI_SI_EEESC_SE_Li128ELb1ELb1ELb1ELb0EEENS1_36VarlenDynamicPersistentTileSchedulerILi128ELi80ELi128ELi128ELb1ELb1ELb0ELb0ELb1ELb1EEEEEEEEEvNT_6ParamsE:
	.zero		1976


//--------------------- .nv.constant0._ZN7cutlass13device_kernelIN5flash19enable_sm80_to_sm89INS1_16FlashAttnFwdSm80INS1_25CollectiveMainloopFwdSm80ILi4ELi1ELb0EN4cute5tupleIJNS5_1CILi128EEENS7_ILi96EEENS7_ILi64EEEEEELi64ENS_6half_tEfNS_4arch4Sm80ELb0ELb1ELb0ELb0ELb0ELb0ELb1ELb1EEENS1_21CollectiveEpilogueFwdINS6_IJS8_SA_S9_EEENS6_IJNS7_ILi1EEESI_SI_EEESC_SE_Li128ELb0ELb1ELb1ELb0EEENS1_19SingleTileSchedulerILb0ELb1ELb1ELi128EEEEEEEEEvNT_6ParamsE --------------------------
	.section	.nv.constant0._ZN7cutlass13device_kernelIN5flash19enable_sm80_to_sm89INS1_16FlashAttnFwdSm80INS1_25CollectiveMainloopFwdSm80ILi4ELi1ELb0EN4cute5tupleIJNS5_1CILi128EEENS7_ILi96EEENS7_ILi64EEEEEELi64ENS_6half_tEfNS_4arch4Sm80ELb0ELb1ELb0ELb0ELb0ELb0ELb1ELb1EEENS1_21CollectiveEpilogueFwdINS6_IJS8_SA_S9_EEENS6_IJNS7_ILi1EEESI_SI_EEESC_SE_Li128ELb0ELb1ELb1ELb0EEENS1_19SingleTileSchedulerILb0ELb1ELb1ELi128EEEEEEEEEvNT_6ParamsE,"a",@progbits
	.sectionflags	@""
	.align	4
.nv.constant0._ZN7cutlass13device_kernelIN5flash19enable_sm80_to_sm89INS1_16FlashAttnFwdSm80INS1_25CollectiveMainloopFwdSm80ILi4ELi1ELb0EN4cute5tupleIJNS5_1CILi128EEENS7_ILi96EEENS7_ILi64EEEEEELi64ENS_6half_tEfNS_4arch4Sm80ELb0ELb1ELb0ELb0ELb0ELb0ELb1ELb1EEENS1_21CollectiveEpilogueFwdINS6_IJS8_SA_S9_EEENS6_IJNS7_ILi1EEESI_SI_EEESC_SE_Li128ELb0ELb1ELb1ELb0EEENS1_19SingleTileSchedulerILb0ELb1ELb1ELi128EEEEEEEEEvNT_6ParamsE:
	.zero		1944


//--------------------- .nv.constant0._ZN7cutlass13device_kernelIN5flash19enable_sm80_to_sm89INS1_16FlashAttnFwdSm80INS1_25CollectiveMainloopFwdSm80ILi4ELi1ELb0EN4cute5tupleIJNS5_1CILi128EEENS7_ILi80EEENS7_ILi64EEEEEELi64ENS_6half_tEfNS_4arch4Sm80ELb0ELb1ELb0ELb1ELb0ELb0ELb1ELb1EEENS1_21CollectiveEpilogueFwdINS6_IJS8_SA_S9_EEENS6_IJNS7_ILi1EEESI_SI_EEESC_SE_Li128ELb1ELb1ELb1ELb0EEENS1_36VarlenDynamicPersistentTileSchedulerILi128ELi80ELi128ELi128ELb1ELb1ELb0ELb1ELb0ELb1EEEEEEEEEvNT_6ParamsE --------------------------
	.section	.nv.constant0._ZN7cutlass13device_kernelIN5flash19enable_sm80_to_sm89INS1_16FlashAttnFwdSm80INS1_25CollectiveMainloopFwdSm80ILi4ELi1ELb0EN4cute5tupleIJNS5_1CILi128EEENS7_ILi80EEENS7_ILi64EEEEEELi64ENS_6half_tEfNS_4arch4Sm80ELb0ELb1ELb0ELb1ELb0ELb0ELb1ELb1EEENS1_21CollectiveEpilogueFwdINS6_IJS8_SA_S9_EEENS6_IJNS7_ILi1EEESI_SI_EEESC_SE_Li128ELb1ELb1ELb1ELb0EEENS1_36VarlenDynamicPersistentTileSchedulerILi128ELi80ELi128ELi128ELb1ELb1ELb0ELb1ELb0ELb1EEEEEEEEEvNT_6ParamsE,"a",@progbits
	.sectionflags	@""
	.align	4
.nv.constant0._ZN7cutlass13device_kernelIN5flash19enable_sm80_to_sm89INS1_16FlashAttnFwdSm80INS1_25CollectiveMainloopFwdSm80ILi4ELi1ELb0EN4cute5tupleIJNS5_1CILi128EEENS7_ILi80EEENS7_ILi64EEEEEELi64ENS_6half_tEfNS_4arch4Sm80ELb0ELb1ELb0ELb1ELb0ELb0ELb1ELb1EEENS1_21CollectiveEpilogueFwdINS6_IJS8_SA_S9_EEENS6_IJNS7_ILi1EEESI_SI_EEESC_SE_Li128ELb1ELb1ELb1ELb0EEENS1_36VarlenDynamicPersistentTileSchedulerILi128ELi80ELi128ELi128ELb1ELb1ELb0ELb1ELb0ELb1EEEEEEEEEvNT_6ParamsE:
	.zero		1976


//--------------------- .nv.constant0._ZN7cutlass13device_kernelIN5flash19enable_sm80_to_sm89INS1_16FlashAttnFwdSm80INS1_25CollectiveMainloopFwdSm80ILi4ELi1ELb0EN4cute5tupleIJNS5_1CILi128EEENS7_ILi80EEENS7_ILi64EEEEEELi64ENS_6half_tEfNS_4arch4Sm80ELb0ELb1ELb0ELb1ELb0ELb1ELb1ELb1EEENS1_21CollectiveEpilogueFwdINS6_IJS8_SA_S9_EEENS6_IJNS7_ILi1EEESI_SI_EEESC_SE_Li128ELb1ELb1ELb1ELb0EEENS1_36VarlenDynamicPersistentTileSchedulerILi128ELi80ELi128ELi128ELb1ELb1ELb0ELb1ELb0ELb1EEEEEEEEEvNT_6ParamsE --------------------------
	.section	.nv.constant0._ZN7cutlass13device_kernelIN5flash19enable_sm80_to_sm89INS1_16FlashAttnFwdSm80INS1_25CollectiveMainloopFwdSm80ILi4ELi1ELb0EN4cute5tupleIJNS5_1CILi128EEENS7_ILi80EEENS7_ILi64EEEEEELi64ENS_6half_tEfNS_4arch4Sm80ELb0ELb1ELb0ELb1ELb0ELb1ELb1ELb1EEENS1_21CollectiveEpilogueFwdINS6_IJS8_SA_S9_EEENS6_IJNS7_ILi1EEESI_SI_EEESC_SE_Li128ELb1ELb1ELb1ELb0EEENS1_36VarlenDynamicPersistentTileSchedulerILi128ELi80ELi128ELi128ELb1ELb1ELb0ELb1ELb0ELb1EEEEEEEEEvNT_6ParamsE,"a",@progbits
	.sectionflags	@""
	.align	4
.nv.constant0._ZN7cutlass13device_kernelIN5flash19enable_sm80_to_sm89INS1_16FlashAttnFwdSm80INS1_25CollectiveMainloopFwdSm80ILi4ELi1ELb0EN4cute5tupleIJNS5_1CILi128EEENS7_ILi80EEENS7_ILi64EEEEEELi64ENS_6half_tEfNS_4arch4Sm80ELb0ELb1ELb0ELb1ELb0ELb1ELb1ELb1EEENS1_21CollectiveEpilogueFwdINS6_IJS8_SA_S9_EEENS6_IJNS7_ILi1EEESI_SI_EEESC_SE_Li128ELb1ELb1ELb1ELb0EEENS1_36VarlenDynamicPersistentTileSchedulerILi128ELi80ELi128ELi128ELb1ELb1ELb0ELb1ELb0ELb1EEEEEEEEEvNT_6ParamsE:
	.zero		1976


//--------------------- .nv.constant0._ZN7cutlass13device_kernelIN5flash19enable_sm80_to_sm89INS1_16FlashAttnFwdSm80INS1_25CollectiveMainloopFwdSm80ILi4ELi1ELb0EN4cute5tupleIJNS5_1CILi128EEENS7_ILi112EEENS7_ILi64EEEEEELi64ENS_6half_tEfNS_4arch4Sm80ELb1ELb0ELb0ELb0ELb0ELb0ELb1ELb1EEENS1_21CollectiveEpilogueFwdINS6_IJS8_SA_S9_EEENS6_IJNS7_ILi1EEESI_SI_EEESC_SE_Li128ELb0ELb1ELb1ELb0EEENS1_30DynamicPersistentTileSchedulerILi128ELi128ELb1ELb1ELb0EEEEEEEEEvNT_6ParamsE --------------------------
	.section	.nv.constant0._ZN7cutlass13device_kernelIN5flash19enable_sm80_to_sm89INS1_16FlashAttnFwdSm80INS1_25CollectiveMainloopFwdSm80ILi4ELi1ELb0EN4cute5tupleIJNS5_1CILi128EEENS7_ILi112EEENS7_ILi64EEEEEELi64ENS_6half_tEfNS_4arch4Sm80ELb1ELb0ELb0ELb0ELb0ELb0ELb1ELb1EEENS1_21CollectiveEpilogueFwdINS6_IJS8_SA_S9_EEENS6_IJNS7_ILi1EEESI_SI_EEESC_SE_Li128ELb0ELb1ELb1ELb0EEENS1_30DynamicPersistentTileSchedulerILi128ELi128ELb1ELb1ELb0EEEEEEEEEvNT_6ParamsE,"a",@progbits
	.sectionflags	@""
	.align	4
.nv.constant0._ZN7cutlass13device_kernelIN5flash19enable_sm80_to_sm89INS1_16FlashAttnFwdSm80INS1_25CollectiveMainloopFwdSm80ILi4ELi1ELb0EN4cute5tupleIJNS5_1CILi128EEENS7_ILi112EEENS7_ILi64EEEEEELi64ENS_6half_tEfNS_4arch4Sm80ELb1ELb0ELb0ELb0ELb0ELb0ELb1ELb1EEENS1_21CollectiveEpilogueFwdINS6_IJS8_SA_S9_EEENS6_IJNS7_ILi1EEESI_SI_EEESC_SE_Li128ELb0ELb1ELb1ELb0EEENS1_30DynamicPersistentTileSchedulerILi128ELi128ELb1ELb1ELb0EEEEEEEEEvNT_6ParamsE:
	.zero		1960


//--------------------- .nv.constant0._ZN7cutlass13device_kernelIN5flash19enable_sm80_to_sm89INS1_16FlashAttnFwdSm80INS1_25CollectiveMainloopFwdSm80ILi4ELi1ELb0EN4cute5tupleIJNS5_1CILi128EEENS7_ILi80EEENS7_ILi64EEEEEELi64ENS_6half_tEfNS_4arch4Sm80ELb1ELb0ELb0ELb1ELb0ELb0ELb1ELb1EEENS1_21CollectiveEpilogueFwdINS6_IJS8_SA_S9_EEENS6_IJNS7_ILi1EEESI_SI_EEESC_SE_Li128ELb1ELb1ELb1ELb0EEENS1_36VarlenDynamicPersistentTileSchedulerILi128ELi80ELi128ELi128ELb1ELb1ELb0ELb1ELb1ELb1EEEEEEEEEvNT_6ParamsE --------------------------
	.section	.nv.constant0._ZN7cutlass13device_kernelIN5flash19enable_sm80_to_sm89INS1_16FlashAttnFwdSm80INS1_25CollectiveMainloopFwdSm80ILi4ELi1ELb0EN4cute5tupleIJNS5_1CILi128EEENS7_ILi80EEENS7_ILi64EEEEEELi64ENS_6half_tEfNS_4arch4Sm80ELb1ELb0ELb0ELb1ELb0ELb0ELb1ELb1EEENS1_21CollectiveEpilogueFwdINS6_IJS8_SA_S9_EEENS6_IJNS7_ILi1EEESI_SI_EEESC_SE_Li128ELb1ELb1ELb1ELb0EEENS1_36VarlenDynamicPersistentTileSchedulerILi128ELi80ELi128ELi128ELb1ELb1ELb0ELb1ELb1ELb1EEEEEEEEEvNT_6ParamsE,"a",@progbits
	.sectionflags	@""
	.align	4
.nv.constant0._ZN7cutlass13device_kernelIN5flash19enable_sm80_to_sm89INS1_16FlashAttnFwdSm80INS1_25CollectiveMainloopFwdSm80ILi4ELi1ELb0EN4cute5tupleIJNS5_1CILi128EEENS7_ILi80EEENS7_ILi64EEEEEELi64ENS_6half_tEfNS_4arch4Sm80ELb1ELb0ELb0ELb1ELb0ELb0ELb1ELb1EEENS1_21CollectiveEpilogueFwdINS6_IJS8_SA_S9_EEENS6_IJNS7_ILi1EEESI_SI_EEESC_SE_Li128ELb1ELb1ELb1ELb0EEENS1_36VarlenDynamicPersistentTileSchedulerILi128ELi80ELi128ELi128ELb1ELb1ELb0ELb1ELb1ELb1EEEEEEEEEvNT_6ParamsE:
	.zero		1976


//--------------------- .nv.constant0._ZN7cutlass13device_kernelIN5flash19enable_sm80_to_sm89INS1_16FlashAttnFwdSm80INS1_25CollectiveMainloopFwdSm80ILi4ELi1ELb0EN4cute5tupleIJNS5_1CILi128EEENS7_ILi80EEENS7_ILi64EEEEEELi64ENS_6half_tEfNS_4arch4Sm80ELb1ELb0ELb0ELb1ELb0ELb1ELb1ELb1EEENS1_21CollectiveEpilogueFwdINS6_IJS8_SA_S9_EEENS6_IJNS7_ILi1EEESI_SI_EEESC_SE_Li128ELb1ELb1ELb1ELb0EEENS1_36VarlenDynamicPersistentTileSchedulerILi128ELi80ELi128ELi128ELb1ELb1ELb0ELb1ELb1ELb1EEEEEEEEEvNT_6ParamsE --------------------------
	.section	.nv.constant0._ZN7cutlass13device_kernelIN5flash19enable_sm80_to_sm89INS1_16FlashAttnFwdSm80INS1_25CollectiveMainloopFwdSm80ILi4ELi1ELb0EN4cute5tupleIJNS5_1CILi128EEENS7_ILi80EEENS7_ILi64EEEEEELi64ENS_6half_tEfNS_4arch4Sm80ELb1ELb0ELb0ELb1ELb0ELb1ELb1ELb1EEENS1_21CollectiveEpilogueFwdINS6_IJS8_SA_S9_EEENS6_IJNS7_ILi1EEESI_SI_EEESC_SE_Li128ELb1ELb1ELb1ELb0EEENS1_36VarlenDynamicPersistentTileSchedulerILi128ELi80ELi128ELi128ELb1ELb1ELb0ELb1ELb1ELb1EEEEEEEEEvNT_6ParamsE,"a",@progbits
	.sectionflags	@""
	.align	4
.nv.constant0._ZN7cutlass13device_kernelIN5flash19enable_sm80_to_sm89INS1_16FlashAttnFwdSm80INS1_25CollectiveMainloopFwdSm80ILi4ELi1ELb0EN4cute5tupleIJNS5_1CILi128EEENS7_ILi80EEENS7_ILi64EEEEEELi64ENS_6half_tEfNS_4arch4Sm80ELb1ELb0ELb0ELb1ELb0ELb1ELb1ELb1EEENS1_21CollectiveEpilogueFwdINS6_IJS8_SA_S9_EEENS6_IJNS7_ILi1EEESI_SI_EEESC_SE_Li128ELb1ELb1ELb1ELb0EEENS1_36VarlenDynamicPersistentTileSchedulerILi128ELi80ELi128ELi128ELb1ELb1ELb0ELb1ELb1ELb1EEEEEEEEEvNT_6ParamsE:
	.zero		1976


//--------------------- SYMBOLS --------------------------

	.type		.nv.reservedSmem.offset0,@object
	.size		.nv.reservedSmem.offset0,0x4
